//
// Generated by NVIDIA NVVM Compiler
//
// Compiler Build ID: CL-36424714
// Cuda compilation tools, release 13.0, V13.0.88
// Based on NVVM 20.0.0
//

.version 9.0
.target sm_100
.address_size 64

	// .globl	generate_candidates_kernel
.global .align 4 .b8 precalc_xorwow_matrix[102400];
.global .align 4 .b8 precalc_xorwow_offset_matrix[102400];
.global .align 4 .b8 mrg32k3aM1[2304];
.global .align 4 .b8 mrg32k3aM2[2304];
.global .align 4 .b8 mrg32k3aM1SubSeq[2016];
.global .align 4 .b8 mrg32k3aM2SubSeq[2016];
.global .align 4 .b8 mrg32k3aM1Seq[2304];
.global .align 4 .b8 mrg32k3aM2Seq[2304];
.const .align 8 .b8 __cr_lgamma_table[72];

.visible .entry generate_candidates_kernel(
	.param .u64 .ptr .align 1 generate_candidates_kernel_param_0,
	.param .u64 .ptr .align 1 generate_candidates_kernel_param_1,
	.param .u32 generate_candidates_kernel_param_2
)
{
	.reg .pred 	%p<5>;
	.reg .b32 	%r<27>;
	.reg .b32 	%f<28>;
	.reg .b64 	%rd<9>;
	.reg .b64 	%fd<2>;

	ld.param.u64 	%rd1, [generate_candidates_kernel_param_0];
	ld.param.u64 	%rd2, [generate_candidates_kernel_param_1];
	ld.param.u32 	%r2, [generate_candidates_kernel_param_2];
	mov.u32 	%r3, %ctaid.x;
	mov.u32 	%r4, %ntid.x;
	mov.u32 	%r5, %tid.x;
	mad.lo.s32 	%r1, %r3, %r4, %r5;
	setp.ge.u32 	%p1, %r1, %r2;
	@%p1 bra 	$L__BB0_2;
	cvta.to.global.u64 	%rd3, %rd1;
	cvta.to.global.u64 	%rd4, %rd2;
	mul.wide.u32 	%rd5, %r1, 48;
	add.s64 	%rd6, %rd3, %rd5;
	ld.global.v2.u32 	{%r6, %r7}, [%rd6];
	ld.global.v2.u32 	{%r8, %r9}, [%rd6+8];
	ld.global.v2.u32 	{%r10, %r11}, [%rd6+16];
	ld.global.v2.u32 	{%r12, %r13}, [%rd6+24];
	ld.global.f32 	%f1, [%rd6+32];
	ld.global.f64 	%fd1, [%rd6+40];
	shr.u32 	%r14, %r7, 2;
	xor.b32  	%r15, %r14, %r7;
	shl.b32 	%r16, %r11, 4;
	shl.b32 	%r17, %r15, 1;
	xor.b32  	%r18, %r16, %r17;
	xor.b32  	%r19, %r18, %r11;
	xor.b32  	%r20, %r19, %r15;
	add.s32 	%r21, %r6, 362437;
	add.s32 	%r22, %r20, %r21;
	cvt.rn.f32.u32 	%f2, %r22;
	fma.rn.f32 	%f3, %f2, 0f2F800000, 0f2F000000;
	mov.f32 	%f4, 0f3F800000;
	sub.f32 	%f5, %f4, %f3;
	setp.lt.f32 	%p2, %f5, 0f00800000;
	mul.f32 	%f6, %f5, 0f4B000000;
	selp.f32 	%f7, %f6, %f5, %p2;
	selp.f32 	%f8, 0fC1B80000, 0f00000000, %p2;
	mov.b32 	%r23, %f7;
	add.s32 	%r24, %r23, -1059760811;
	and.b32  	%r25, %r24, -8388608;
	sub.s32 	%r26, %r23, %r25;
	mov.b32 	%f9, %r26;
	cvt.rn.f32.s32 	%f10, %r25;
	fma.rn.f32 	%f11, %f10, 0f34000000, %f8;
	add.f32 	%f12, %f9, 0fBF800000;
	fma.rn.f32 	%f13, %f12, 0fBE055027, 0f3E1039F6;
	fma.rn.f32 	%f14, %f13, %f12, 0fBDF8CDCC;
	fma.rn.f32 	%f15, %f14, %f12, 0f3E0F2955;
	fma.rn.f32 	%f16, %f15, %f12, 0fBE2AD8B9;
	fma.rn.f32 	%f17, %f16, %f12, 0f3E4CED0B;
	fma.rn.f32 	%f18, %f17, %f12, 0fBE7FFF22;
	fma.rn.f32 	%f19, %f18, %f12, 0f3EAAAA78;
	fma.rn.f32 	%f20, %f19, %f12, 0fBF000000;
	mul.f32 	%f21, %f12, %f20;
	fma.rn.f32 	%f22, %f21, %f12, %f12;
	fma.rn.f32 	%f23, %f11, 0f3F317218, %f22;
	setp.gt.u32 	%p3, %r23, 2139095039;
	fma.rn.f32 	%f24, %f7, 0f7F800000, 0f7F800000;
	selp.f32 	%f25, %f24, %f23, %p3;
	setp.eq.f32 	%p4, %f7, 0f00000000;
	neg.f32 	%f26, %f25;
	selp.f32 	%f27, 0f7F800000, %f26, %p4;
	mul.wide.u32 	%rd7, %r1, 4;
	add.s64 	%rd8, %rd4, %rd7;
	st.global.f32 	[%rd8], %f27;
	st.global.v2.u32 	[%rd6], {%r21, %r8};
	st.global.v2.u32 	[%rd6+8], {%r9, %r10};
	st.global.v2.u32 	[%rd6+16], {%r11, %r20};
	st.global.v2.u32 	[%rd6+24], {%r12, %r13};
	st.global.f32 	[%rd6+32], %f1;
	st.global.f64 	[%rd6+40], %fd1;
$L__BB0_2:
	ret;

}
	// .globl	top_k_selection_kernel
.visible .entry top_k_selection_kernel(
	.param .u64 .ptr .align 1 top_k_selection_kernel_param_0,
	.param .u64 .ptr .align 1 top_k_selection_kernel_param_1,
	.param .u32 top_k_selection_kernel_param_2,
	.param .u32 top_k_selection_kernel_param_3
)
{
	.reg .pred 	%p<40>;
	.reg .b32 	%r<107>;
	.reg .b32 	%f<71>;
	.reg .b64 	%rd<20>;

	ld.param.u64 	%rd9, [top_k_selection_kernel_param_0];
	ld.param.u64 	%rd8, [top_k_selection_kernel_param_1];
	ld.param.u32 	%r31, [top_k_selection_kernel_param_2];
	ld.param.u32 	%r32, [top_k_selection_kernel_param_3];
	cvta.to.global.u64 	%rd1, %rd9;
	mov.u32 	%r33, %ctaid.x;
	mov.u32 	%r34, %ntid.x;
	mov.u32 	%r35, %tid.x;
	mad.lo.s32 	%r1, %r33, %r34, %r35;
	setp.ge.u32 	%p1, %r1, %r32;
	@%p1 bra 	$L__BB1_15;
	setp.eq.s32 	%p2, %r31, 0;
	mov.b32 	%r106, 0;
	@%p2 bra 	$L__BB1_14;
	and.b32  	%r2, %r31, 15;
	setp.lt.u32 	%p3, %r31, 16;
	mov.f32 	%f67, 0fF149F2CA;
	mov.b32 	%r98, 0;
	mov.u32 	%r106, %r98;
	@%p3 bra 	$L__BB1_5;
	and.b32  	%r98, %r31, -16;
	add.s64 	%rd18, %rd1, 32;
	mov.f32 	%f67, 0fF149F2CA;
	mov.b32 	%r92, 0;
	mov.u32 	%r106, %r92;
$L__BB1_4:
	.pragma "nounroll";
	ld.global.f32 	%f12, [%rd18+-32];
	setp.gt.f32 	%p4, %f12, %f67;
	selp.f32 	%f13, %f12, %f67, %p4;
	selp.b32 	%r40, %r92, %r106, %p4;
	ld.global.f32 	%f14, [%rd18+-28];
	setp.gt.f32 	%p5, %f14, %f13;
	selp.f32 	%f15, %f14, %f13, %p5;
	add.s32 	%r41, %r92, 1;
	selp.b32 	%r42, %r41, %r40, %p5;
	ld.global.f32 	%f16, [%rd18+-24];
	setp.gt.f32 	%p6, %f16, %f15;
	selp.f32 	%f17, %f16, %f15, %p6;
	add.s32 	%r43, %r92, 2;
	selp.b32 	%r44, %r43, %r42, %p6;
	ld.global.f32 	%f18, [%rd18+-20];
	setp.gt.f32 	%p7, %f18, %f17;
	selp.f32 	%f19, %f18, %f17, %p7;
	add.s32 	%r45, %r92, 3;
	selp.b32 	%r46, %r45, %r44, %p7;
	ld.global.f32 	%f20, [%rd18+-16];
	setp.gt.f32 	%p8, %f20, %f19;
	selp.f32 	%f21, %f20, %f19, %p8;
	add.s32 	%r47, %r92, 4;
	selp.b32 	%r48, %r47, %r46, %p8;
	ld.global.f32 	%f22, [%rd18+-12];
	setp.gt.f32 	%p9, %f22, %f21;
	selp.f32 	%f23, %f22, %f21, %p9;
	add.s32 	%r49, %r92, 5;
	selp.b32 	%r50, %r49, %r48, %p9;
	ld.global.f32 	%f24, [%rd18+-8];
	setp.gt.f32 	%p10, %f24, %f23;
	selp.f32 	%f25, %f24, %f23, %p10;
	add.s32 	%r51, %r92, 6;
	selp.b32 	%r52, %r51, %r50, %p10;
	ld.global.f32 	%f26, [%rd18+-4];
	setp.gt.f32 	%p11, %f26, %f25;
	selp.f32 	%f27, %f26, %f25, %p11;
	add.s32 	%r53, %r92, 7;
	selp.b32 	%r54, %r53, %r52, %p11;
	ld.global.f32 	%f28, [%rd18];
	setp.gt.f32 	%p12, %f28, %f27;
	selp.f32 	%f29, %f28, %f27, %p12;
	add.s32 	%r55, %r92, 8;
	selp.b32 	%r56, %r55, %r54, %p12;
	ld.global.f32 	%f30, [%rd18+4];
	setp.gt.f32 	%p13, %f30, %f29;
	selp.f32 	%f31, %f30, %f29, %p13;
	add.s32 	%r57, %r92, 9;
	selp.b32 	%r58, %r57, %r56, %p13;
	ld.global.f32 	%f32, [%rd18+8];
	setp.gt.f32 	%p14, %f32, %f31;
	selp.f32 	%f33, %f32, %f31, %p14;
	add.s32 	%r59, %r92, 10;
	selp.b32 	%r60, %r59, %r58, %p14;
	ld.global.f32 	%f34, [%rd18+12];
	setp.gt.f32 	%p15, %f34, %f33;
	selp.f32 	%f35, %f34, %f33, %p15;
	add.s32 	%r61, %r92, 11;
	selp.b32 	%r62, %r61, %r60, %p15;
	ld.global.f32 	%f36, [%rd18+16];
	setp.gt.f32 	%p16, %f36, %f35;
	selp.f32 	%f37, %f36, %f35, %p16;
	add.s32 	%r63, %r92, 12;
	selp.b32 	%r64, %r63, %r62, %p16;
	ld.global.f32 	%f38, [%rd18+20];
	setp.gt.f32 	%p17, %f38, %f37;
	selp.f32 	%f39, %f38, %f37, %p17;
	add.s32 	%r65, %r92, 13;
	selp.b32 	%r66, %r65, %r64, %p17;
	ld.global.f32 	%f40, [%rd18+24];
	setp.gt.f32 	%p18, %f40, %f39;
	selp.f32 	%f41, %f40, %f39, %p18;
	add.s32 	%r67, %r92, 14;
	selp.b32 	%r68, %r67, %r66, %p18;
	ld.global.f32 	%f42, [%rd18+28];
	setp.gt.f32 	%p19, %f42, %f41;
	selp.f32 	%f67, %f42, %f41, %p19;
	add.s32 	%r69, %r92, 15;
	selp.b32 	%r106, %r69, %r68, %p19;
	add.s64 	%rd18, %rd18, 64;
	add.s32 	%r92, %r92, 16;
	setp.ne.s32 	%p20, %r92, %r98;
	@%p20 bra 	$L__BB1_4;
$L__BB1_5:
	setp.eq.s32 	%p21, %r2, 0;
	@%p21 bra 	$L__BB1_14;
	and.b32  	%r11, %r31, 7;
	setp.lt.u32 	%p22, %r2, 8;
	@%p22 bra 	$L__BB1_8;
	mul.wide.u32 	%rd10, %r98, 4;
	add.s64 	%rd11, %rd1, %rd10;
	ld.global.f32 	%f43, [%rd11];
	setp.gt.f32 	%p23, %f43, %f67;
	selp.f32 	%f44, %f43, %f67, %p23;
	selp.b32 	%r71, %r98, %r106, %p23;
	add.s32 	%r72, %r98, 1;
	ld.global.f32 	%f45, [%rd11+4];
	setp.gt.f32 	%p24, %f45, %f44;
	selp.f32 	%f46, %f45, %f44, %p24;
	selp.b32 	%r73, %r72, %r71, %p24;
	add.s32 	%r74, %r98, 2;
	ld.global.f32 	%f47, [%rd11+8];
	setp.gt.f32 	%p25, %f47, %f46;
	selp.f32 	%f48, %f47, %f46, %p25;
	selp.b32 	%r75, %r74, %r73, %p25;
	add.s32 	%r76, %r98, 3;
	ld.global.f32 	%f49, [%rd11+12];
	setp.gt.f32 	%p26, %f49, %f48;
	selp.f32 	%f50, %f49, %f48, %p26;
	selp.b32 	%r77, %r76, %r75, %p26;
	add.s32 	%r78, %r98, 4;
	ld.global.f32 	%f51, [%rd11+16];
	setp.gt.f32 	%p27, %f51, %f50;
	selp.f32 	%f52, %f51, %f50, %p27;
	selp.b32 	%r79, %r78, %r77, %p27;
	add.s32 	%r80, %r98, 5;
	ld.global.f32 	%f53, [%rd11+20];
	setp.gt.f32 	%p28, %f53, %f52;
	selp.f32 	%f54, %f53, %f52, %p28;
	selp.b32 	%r81, %r80, %r79, %p28;
	add.s32 	%r82, %r98, 6;
	ld.global.f32 	%f55, [%rd11+24];
	setp.gt.f32 	%p29, %f55, %f54;
	selp.f32 	%f56, %f55, %f54, %p29;
	selp.b32 	%r83, %r82, %r81, %p29;
	add.s32 	%r84, %r98, 7;
	ld.global.f32 	%f57, [%rd11+28];
	setp.gt.f32 	%p30, %f57, %f56;
	selp.f32 	%f67, %f57, %f56, %p30;
	selp.b32 	%r106, %r84, %r83, %p30;
	add.s32 	%r98, %r98, 8;
$L__BB1_8:
	setp.eq.s32 	%p31, %r11, 0;
	@%p31 bra 	$L__BB1_14;
	and.b32  	%r17, %r31, 3;
	setp.lt.u32 	%p32, %r11, 4;
	@%p32 bra 	$L__BB1_11;
	mul.wide.u32 	%rd12, %r98, 4;
	add.s64 	%rd13, %rd1, %rd12;
	ld.global.f32 	%f58, [%rd13];
	setp.gt.f32 	%p33, %f58, %f67;
	selp.f32 	%f59, %f58, %f67, %p33;
	selp.b32 	%r86, %r98, %r106, %p33;
	add.s32 	%r87, %r98, 1;
	ld.global.f32 	%f60, [%rd13+4];
	setp.gt.f32 	%p34, %f60, %f59;
	selp.f32 	%f61, %f60, %f59, %p34;
	selp.b32 	%r88, %r87, %r86, %p34;
	add.s32 	%r89, %r98, 2;
	ld.global.f32 	%f62, [%rd13+8];
	setp.gt.f32 	%p35, %f62, %f61;
	selp.f32 	%f63, %f62, %f61, %p35;
	selp.b32 	%r90, %r89, %r88, %p35;
	add.s32 	%r91, %r98, 3;
	ld.global.f32 	%f64, [%rd13+12];
	setp.gt.f32 	%p36, %f64, %f63;
	selp.f32 	%f67, %f64, %f63, %p36;
	selp.b32 	%r106, %r91, %r90, %p36;
	add.s32 	%r98, %r98, 4;
$L__BB1_11:
	setp.eq.s32 	%p37, %r17, 0;
	@%p37 bra 	$L__BB1_14;
	mul.wide.u32 	%rd14, %r98, 4;
	add.s64 	%rd19, %rd1, %rd14;
	neg.s32 	%r103, %r17;
$L__BB1_13:
	.pragma "nounroll";
	ld.global.f32 	%f65, [%rd19];
	setp.gt.f32 	%p38, %f65, %f67;
	selp.f32 	%f67, %f65, %f67, %p38;
	selp.b32 	%r106, %r98, %r106, %p38;
	add.s32 	%r98, %r98, 1;
	add.s64 	%rd19, %rd19, 4;
	add.s32 	%r103, %r103, 1;
	setp.ne.s32 	%p39, %r103, 0;
	@%p39 bra 	$L__BB1_13;
$L__BB1_14:
	cvta.to.global.u64 	%rd15, %rd8;
	mul.wide.u32 	%rd16, %r1, 4;
	add.s64 	%rd17, %rd15, %rd16;
	st.global.u32 	[%rd17], %r106;
$L__BB1_15:
	ret;

}
	// .globl	curandSetupKernel
.visible .entry curandSetupKernel(
	.param .u64 .ptr .align 1 curandSetupKernel_param_0,
	.param .u64 curandSetupKernel_param_1,
	.param .u32 curandSetupKernel_param_2
)
{
	.reg .pred 	%p<25>;
	.reg .b32 	%r<414>;
	.reg .b64 	%rd<19>;

	ld.param.u64 	%rd8, [curandSetupKernel_param_0];
	ld.param.u64 	%rd9, [curandSetupKernel_param_1];
	ld.param.u32 	%r183, [curandSetupKernel_param_2];
	mov.u32 	%r184, %ctaid.x;
	mov.u32 	%r185, %ntid.x;
	mov.u32 	%r186, %tid.x;
	mad.lo.s32 	%r1, %r184, %r185, %r186;
	setp.ge.u32 	%p1, %r1, %r183;
	@%p1 bra 	$L__BB2_44;
	cvta.to.global.u64 	%rd10, %rd8;
	cvt.u64.u32 	%rd18, %r1;
	mul.wide.u32 	%rd11, %r1, 48;
	add.s64 	%rd2, %rd10, %rd11;
	cvt.u32.u64 	%r187, %rd9;
	xor.b32  	%r188, %r187, -1429050551;
	mul.lo.s32 	%r189, %r188, 1099087573;
	{ .reg .b32 tmp; mov.b64 {tmp, %r190}, %rd9; }
	xor.b32  	%r191, %r190, -136515619;
	mul.lo.s32 	%r192, %r191, -1703105765;
	add.s32 	%r193, %r189, %r192;
	add.s32 	%r194, %r193, 6615241;
	add.s32 	%r195, %r189, 123456789;
	st.global.v2.u32 	[%rd2], {%r194, %r195};
	xor.b32  	%r196, %r189, 362436069;
	add.s32 	%r197, %r192, 521288629;
	st.global.v2.u32 	[%rd2+8], {%r196, %r197};
	xor.b32  	%r198, %r192, 88675123;
	add.s32 	%r199, %r189, 5783321;
	st.global.v2.u32 	[%rd2+16], {%r198, %r199};
	setp.eq.s32 	%p2, %r1, 0;
	@%p2 bra 	$L__BB2_43;
	mov.b32 	%r320, 0;
$L__BB2_3:
	and.b64  	%rd4, %rd18, 3;
	setp.eq.s64 	%p3, %rd4, 0;
	@%p3 bra 	$L__BB2_42;
	mul.wide.u32 	%rd12, %r320, 3200;
	mov.u64 	%rd13, precalc_xorwow_matrix;
	add.s64 	%rd5, %rd13, %rd12;
	cvt.u32.u64 	%r3, %rd4;
	mov.b32 	%r321, 0;
$L__BB2_5:
	mov.b32 	%r334, 0;
	mov.u32 	%r335, %r334;
	mov.u32 	%r336, %r334;
	mov.u32 	%r337, %r334;
	mov.u32 	%r338, %r334;
	mov.u32 	%r327, %r334;
$L__BB2_6:
	mul.wide.u32 	%rd14, %r327, 4;
	add.s64 	%rd15, %rd2, %rd14;
	ld.global.u32 	%r11, [%rd15+4];
	shl.b32 	%r12, %r327, 5;
	mov.b32 	%r333, 0;
$L__BB2_7:
	.pragma "nounroll";
	shr.u32 	%r204, %r11, %r333;
	and.b32  	%r205, %r204, 1;
	setp.eq.b32 	%p4, %r205, 1;
	not.pred 	%p5, %p4;
	add.s32 	%r206, %r12, %r333;
	mul.lo.s32 	%r207, %r206, 5;
	mul.wide.u32 	%rd16, %r207, 4;
	add.s64 	%rd6, %rd5, %rd16;
	@%p5 bra 	$L__BB2_9;
	ld.global.u32 	%r208, [%rd6];
	xor.b32  	%r338, %r338, %r208;
	ld.global.u32 	%r209, [%rd6+4];
	xor.b32  	%r337, %r337, %r209;
	ld.global.u32 	%r210, [%rd6+8];
	xor.b32  	%r336, %r336, %r210;
	ld.global.u32 	%r211, [%rd6+12];
	xor.b32  	%r335, %r335, %r211;
	ld.global.u32 	%r212, [%rd6+16];
	xor.b32  	%r334, %r334, %r212;
$L__BB2_9:
	and.b32  	%r214, %r204, 2;
	setp.eq.s32 	%p6, %r214, 0;
	@%p6 bra 	$L__BB2_11;
	ld.global.u32 	%r215, [%rd6+20];
	xor.b32  	%r338, %r338, %r215;
	ld.global.u32 	%r216, [%rd6+24];
	xor.b32  	%r337, %r337, %r216;
	ld.global.u32 	%r217, [%rd6+28];
	xor.b32  	%r336, %r336, %r217;
	ld.global.u32 	%r218, [%rd6+32];
	xor.b32  	%r335, %r335, %r218;
	ld.global.u32 	%r219, [%rd6+36];
	xor.b32  	%r334, %r334, %r219;
$L__BB2_11:
	and.b32  	%r221, %r204, 4;
	setp.eq.s32 	%p7, %r221, 0;
	@%p7 bra 	$L__BB2_13;
	ld.global.u32 	%r222, [%rd6+40];
	xor.b32  	%r338, %r338, %r222;
	ld.global.u32 	%r223, [%rd6+44];
	xor.b32  	%r337, %r337, %r223;
	ld.global.u32 	%r224, [%rd6+48];
	xor.b32  	%r336, %r336, %r224;
	ld.global.u32 	%r225, [%rd6+52];
	xor.b32  	%r335, %r335, %r225;
	ld.global.u32 	%r226, [%rd6+56];
	xor.b32  	%r334, %r334, %r226;
$L__BB2_13:
	and.b32  	%r228, %r204, 8;
	setp.eq.s32 	%p8, %r228, 0;
	@%p8 bra 	$L__BB2_15;
	ld.global.u32 	%r229, [%rd6+60];
	xor.b32  	%r338, %r338, %r229;
	ld.global.u32 	%r230, [%rd6+64];
	xor.b32  	%r337, %r337, %r230;
	ld.global.u32 	%r231, [%rd6+68];
	xor.b32  	%r336, %r336, %r231;
	ld.global.u32 	%r232, [%rd6+72];
	xor.b32  	%r335, %r335, %r232;
	ld.global.u32 	%r233, [%rd6+76];
	xor.b32  	%r334, %r334, %r233;
$L__BB2_15:
	and.b32  	%r235, %r204, 16;
	setp.eq.s32 	%p9, %r235, 0;
	@%p9 bra 	$L__BB2_17;
	ld.global.u32 	%r236, [%rd6+80];
	xor.b32  	%r338, %r338, %r236;
	ld.global.u32 	%r237, [%rd6+84];
	xor.b32  	%r337, %r337, %r237;
	ld.global.u32 	%r238, [%rd6+88];
	xor.b32  	%r336, %r336, %r238;
	ld.global.u32 	%r239, [%rd6+92];
	xor.b32  	%r335, %r335, %r239;
	ld.global.u32 	%r240, [%rd6+96];
	xor.b32  	%r334, %r334, %r240;
$L__BB2_17:
	and.b32  	%r242, %r204, 32;
	setp.eq.s32 	%p10, %r242, 0;
	@%p10 bra 	$L__BB2_19;
	ld.global.u32 	%r243, [%rd6+100];
	xor.b32  	%r338, %r338, %r243;
	ld.global.u32 	%r244, [%rd6+104];
	xor.b32  	%r337, %r337, %r244;
	ld.global.u32 	%r245, [%rd6+108];
	xor.b32  	%r336, %r336, %r245;
	ld.global.u32 	%r246, [%rd6+112];
	xor.b32  	%r335, %r335, %r246;
	ld.global.u32 	%r247, [%rd6+116];
	xor.b32  	%r334, %r334, %r247;
$L__BB2_19:
	and.b32  	%r249, %r204, 64;
	setp.eq.s32 	%p11, %r249, 0;
	@%p11 bra 	$L__BB2_21;
	ld.global.u32 	%r250, [%rd6+120];
	xor.b32  	%r338, %r338, %r250;
	ld.global.u32 	%r251, [%rd6+124];
	xor.b32  	%r337, %r337, %r251;
	ld.global.u32 	%r252, [%rd6+128];
	xor.b32  	%r336, %r336, %r252;
	ld.global.u32 	%r253, [%rd6+132];
	xor.b32  	%r335, %r335, %r253;
	ld.global.u32 	%r254, [%rd6+136];
	xor.b32  	%r334, %r334, %r254;
$L__BB2_21:
	and.b32  	%r256, %r204, 128;
	setp.eq.s32 	%p12, %r256, 0;
	@%p12 bra 	$L__BB2_23;
	ld.global.u32 	%r257, [%rd6+140];
	xor.b32  	%r338, %r338, %r257;
	ld.global.u32 	%r258, [%rd6+144];
	xor.b32  	%r337, %r337, %r258;
	ld.global.u32 	%r259, [%rd6+148];
	xor.b32  	%r336, %r336, %r259;
	ld.global.u32 	%r260, [%rd6+152];
	xor.b32  	%r335, %r335, %r260;
	ld.global.u32 	%r261, [%rd6+156];
	xor.b32  	%r334, %r334, %r261;
$L__BB2_23:
	and.b32  	%r263, %r204, 256;
	setp.eq.s32 	%p13, %r263, 0;
	@%p13 bra 	$L__BB2_25;
	ld.global.u32 	%r264, [%rd6+160];
	xor.b32  	%r338, %r338, %r264;
	ld.global.u32 	%r265, [%rd6+164];
	xor.b32  	%r337, %r337, %r265;
	ld.global.u32 	%r266, [%rd6+168];
	xor.b32  	%r336, %r336, %r266;
	ld.global.u32 	%r267, [%rd6+172];
	xor.b32  	%r335, %r335, %r267;
	ld.global.u32 	%r268, [%rd6+176];
	xor.b32  	%r334, %r334, %r268;
$L__BB2_25:
	and.b32  	%r270, %r204, 512;
	setp.eq.s32 	%p14, %r270, 0;
	@%p14 bra 	$L__BB2_27;
	ld.global.u32 	%r271, [%rd6+180];
	xor.b32  	%r338, %r338, %r271;
	ld.global.u32 	%r272, [%rd6+184];
	xor.b32  	%r337, %r337, %r272;
	ld.global.u32 	%r273, [%rd6+188];
	xor.b32  	%r336, %r336, %r273;
	ld.global.u32 	%r274, [%rd6+192];
	xor.b32  	%r335, %r335, %r274;
	ld.global.u32 	%r275, [%rd6+196];
	xor.b32  	%r334, %r334, %r275;
$L__BB2_27:
	and.b32  	%r277, %r204, 1024;
	setp.eq.s32 	%p15, %r277, 0;
	@%p15 bra 	$L__BB2_29;
	ld.global.u32 	%r278, [%rd6+200];
	xor.b32  	%r338, %r338, %r278;
	ld.global.u32 	%r279, [%rd6+204];
	xor.b32  	%r337, %r337, %r279;
	ld.global.u32 	%r280, [%rd6+208];
	xor.b32  	%r336, %r336, %r280;
	ld.global.u32 	%r281, [%rd6+212];
	xor.b32  	%r335, %r335, %r281;
	ld.global.u32 	%r282, [%rd6+216];
	xor.b32  	%r334, %r334, %r282;
$L__BB2_29:
	and.b32  	%r284, %r204, 2048;
	setp.eq.s32 	%p16, %r284, 0;
	@%p16 bra 	$L__BB2_31;
	ld.global.u32 	%r285, [%rd6+220];
	xor.b32  	%r338, %r338, %r285;
	ld.global.u32 	%r286, [%rd6+224];
	xor.b32  	%r337, %r337, %r286;
	ld.global.u32 	%r287, [%rd6+228];
	xor.b32  	%r336, %r336, %r287;
	ld.global.u32 	%r288, [%rd6+232];
	xor.b32  	%r335, %r335, %r288;
	ld.global.u32 	%r289, [%rd6+236];
	xor.b32  	%r334, %r334, %r289;
$L__BB2_31:
	and.b32  	%r291, %r204, 4096;
	setp.eq.s32 	%p17, %r291, 0;
	@%p17 bra 	$L__BB2_33;
	ld.global.u32 	%r292, [%rd6+240];
	xor.b32  	%r338, %r338, %r292;
	ld.global.u32 	%r293, [%rd6+244];
	xor.b32  	%r337, %r337, %r293;
	ld.global.u32 	%r294, [%rd6+248];
	xor.b32  	%r336, %r336, %r294;
	ld.global.u32 	%r295, [%rd6+252];
	xor.b32  	%r335, %r335, %r295;
	ld.global.u32 	%r296, [%rd6+256];
	xor.b32  	%r334, %r334, %r296;
$L__BB2_33:
	and.b32  	%r298, %r204, 8192;
	setp.eq.s32 	%p18, %r298, 0;
	@%p18 bra 	$L__BB2_35;
	ld.global.u32 	%r299, [%rd6+260];
	xor.b32  	%r338, %r338, %r299;
	ld.global.u32 	%r300, [%rd6+264];
	xor.b32  	%r337, %r337, %r300;
	ld.global.u32 	%r301, [%rd6+268];
	xor.b32  	%r336, %r336, %r301;
	ld.global.u32 	%r302, [%rd6+272];
	xor.b32  	%r335, %r335, %r302;
	ld.global.u32 	%r303, [%rd6+276];
	xor.b32  	%r334, %r334, %r303;
$L__BB2_35:
	and.b32  	%r305, %r204, 16384;
	setp.eq.s32 	%p19, %r305, 0;
	@%p19 bra 	$L__BB2_37;
	ld.global.u32 	%r306, [%rd6+280];
	xor.b32  	%r338, %r338, %r306;
	ld.global.u32 	%r307, [%rd6+284];
	xor.b32  	%r337, %r337, %r307;
	ld.global.u32 	%r308, [%rd6+288];
	xor.b32  	%r336, %r336, %r308;
	ld.global.u32 	%r309, [%rd6+292];
	xor.b32  	%r335, %r335, %r309;
	ld.global.u32 	%r310, [%rd6+296];
	xor.b32  	%r334, %r334, %r310;
$L__BB2_37:
	and.b32  	%r312, %r204, 32768;
	setp.eq.s32 	%p20, %r312, 0;
	@%p20 bra 	$L__BB2_39;
	ld.global.u32 	%r313, [%rd6+300];
	xor.b32  	%r338, %r338, %r313;
	ld.global.u32 	%r314, [%rd6+304];
	xor.b32  	%r337, %r337, %r314;
	ld.global.u32 	%r315, [%rd6+308];
	xor.b32  	%r336, %r336, %r315;
	ld.global.u32 	%r316, [%rd6+312];
	xor.b32  	%r335, %r335, %r316;
	ld.global.u32 	%r317, [%rd6+316];
	xor.b32  	%r334, %r334, %r317;
$L__BB2_39:
	add.s32 	%r333, %r333, 16;
	setp.ne.s32 	%p21, %r333, 32;
	@%p21 bra 	$L__BB2_7;
	mad.lo.s32 	%r318, %r327, -31, %r12;
	add.s32 	%r327, %r318, 1;
	setp.ne.s32 	%p22, %r327, 5;
	@%p22 bra 	$L__BB2_6;
	st.global.u32 	[%rd2+4], %r338;
	st.global.u32 	[%rd2+8], %r337;
	st.global.u32 	[%rd2+12], %r336;
	st.global.u32 	[%rd2+16], %r335;
	st.global.u32 	[%rd2+20], %r334;
	add.s32 	%r321, %r321, 1;
	setp.lt.u32 	%p23, %r321, %r3;
	@%p23 bra 	$L__BB2_5;
$L__BB2_42:
	shr.u64 	%rd7, %rd18, 2;
	add.s32 	%r320, %r320, 1;
	setp.gt.u64 	%p24, %rd18, 3;
	mov.u64 	%rd18, %rd7;
	@%p24 bra 	$L__BB2_3;
$L__BB2_43:
	mov.b32 	%r319, 0;
	st.global.v2.u32 	[%rd2+24], {%r319, %r319};
	st.global.u32 	[%rd2+32], %r319;
	mov.b64 	%rd17, 0;
	st.global.u64 	[%rd2+40], %rd17;
$L__BB2_44:
	ret;

}


// ===== COMPILED SASS (sm_100) =====

	.target	sm_100

	.elftype	@"ET_EXEC"


//--------------------- .note.nv.tkinfo           --------------------------
	.section	.note.nv.tkinfo,"",@"SHT_NOTE"
	.sectionflags	@"SHF_NOTE_NV_TKINFO"
	.tkinfo
        /*0018*/ 	.word	0x00000002
        /*0030*/ 	.string	""
        /*0030*/ 	.string	"ptxas"
        /*0030*/ 	.string	"Cuda compilation tools, release 13.0, V13.0.88"
        /*0030*/ 	.string	"Build cuda_13.0.r13.0/compiler.36424714_0"
        /*0030*/ 	.string	"-arch sm_100 -m 64 "



//--------------------- .note.nv.cuinfo           --------------------------
	.section	.note.nv.cuinfo,"",@"SHT_NOTE"
	.sectionflags	@"SHF_NOTE_NV_CUINFO"
        /*0018*/ 	.short	0x0002
        /*001a*/ 	.short	0x0064
        /*001c*/ 	.short	0x0082
	.zero		2


//--------------------- .nv.info                  --------------------------
	.section	.nv.info,"",@"SHT_CUDA_INFO"
	.align	4


	//----- nvinfo : EIATTR_REGCOUNT
	.align		4
        /*0000*/ 	.byte	0x04, 0x2f
        /*0002*/ 	.short	(.L_10 - .L_9)
	.align		4
.L_9:
        /*0004*/ 	.word	index@(generate_candidates_kernel)
        /*0008*/ 	.word	0x0000001a


	//----- nvinfo : EIATTR_FRAME_SIZE
	.align		4
.L_10:
        /*000c*/ 	.byte	0x04, 0x11
        /*000e*/ 	.short	(.L_12 - .L_11)
	.align		4
.L_11:
        /*0010*/ 	.word	index@(generate_candidates_kernel)
        /*0014*/ 	.word	0x00000000


	//----- nvinfo : EIATTR_REGCOUNT
	.align		4
.L_12:
        /*0018*/ 	.byte	0x04, 0x2f
        /*001a*/ 	.short	(.L_14 - .L_13)
	.align		4
.L_13:
        /*001c*/ 	.word	index@(top_k_selection_kernel)
        /*0020*/ 	.word	0x0000001f


	//----- nvinfo : EIATTR_FRAME_SIZE
	.align		4
.L_14:
        /*0024*/ 	.byte	0x04, 0x11
        /*0026*/ 	.short	(.L_16 - .L_15)
	.align		4
.L_15:
        /*0028*/ 	.word	index@(top_k_selection_kernel)
        /*002c*/ 	.word	0x00000000


	//----- nvinfo : EIATTR_REGCOUNT
	.align		4
.L_16:
        /*0030*/ 	.byte	0x04, 0x2f
        /*0032*/ 	.short	(.L_18 - .L_17)
	.align		4
.L_17:
        /*0034*/ 	.word	index@(curandSetupKernel)
        /*0038*/ 	.word	0x0000001f


	//----- nvinfo : EIATTR_FRAME_SIZE
	.align		4
.L_18:
        /*003c*/ 	.byte	0x04, 0x11
        /*003e*/ 	.short	(.L_20 - .L_19)
	.align		4
.L_19:
        /*0040*/ 	.word	index@(curandSetupKernel)
        /*0044*/ 	.word	0x00000000


	//----- nvinfo : EIATTR_MIN_STACK_SIZE
	.align		4
.L_20:
        /*0048*/ 	.byte	0x04, 0x12
        /*004a*/ 	.short	(.L_22 - .L_21)
	.align		4
.L_21:
        /*004c*/ 	.word	index@(curandSetupKernel)
        /*0050*/ 	.word	0x00000000


	//----- nvinfo : EIATTR_MIN_STACK_SIZE
	.align		4
.L_22:
        /*0054*/ 	.byte	0x04, 0x12
        /*0056*/ 	.short	(.L_24 - .L_23)
	.align		4
.L_23:
        /*0058*/ 	.word	index@(top_k_selection_kernel)
        /*005c*/ 	.word	0x00000000


	//----- nvinfo : EIATTR_MIN_STACK_SIZE
	.align		4
.L_24:
        /*0060*/ 	.byte	0x04, 0x12
        /*0062*/ 	.short	(.L_26 - .L_25)
	.align		4
.L_25:
        /*0064*/ 	.word	index@(generate_candidates_kernel)
        /*0068*/ 	.word	0x00000000
.L_26:


//--------------------- .nv.compat                --------------------------
	.section	.nv.compat,"",@"SHT_CUDA_COMPAT_INFO"
	.align	4
        /*0000*/ 	.byte	0x02, 0x09, 0x00, 0x00, 0x02, 0x02, 0x01, 0x00, 0x02, 0x05, 0x05, 0x00, 0x03, 0x07, 0x01, 0x01
        /*0010*/ 	.byte	0x02, 0x03, 0x00, 0x00, 0x02, 0x06, 0x01, 0x00, 0x04, 0x0b, 0x08, 0x00, 0x01, 0x00, 0x00, 0x00
        /*0020*/ 	.byte	0x00, 0x00, 0x00, 0x00


//--------------------- .nv.info.curandSetupKernel --------------------------
	.section	.nv.info.curandSetupKernel,"",@"SHT_CUDA_INFO"
	.sectionflags	@""
	.align	4


	//----- nvinfo : EIATTR_CUDA_API_VERSION
	.align		4
        /*0000*/ 	.byte	0x04, 0x37
        /*0002*/ 	.short	(.L_28 - .L_27)
.L_27:
        /*0004*/ 	.word	0x00000082


	//----- nvinfo : EIATTR_KPARAM_INFO
	.align		4
.L_28:
        /*0008*/ 	.byte	0x04, 0x17
        /*000a*/ 	.short	(.L_30 - .L_29)
.L_29:
        /*000c*/ 	.word	0x00000000
        /*0010*/ 	.short	0x0002
        /*0012*/ 	.short	0x0010
        /*0014*/ 	.byte	0x00, 0xf0, 0x11, 0x00


	//----- nvinfo : EIATTR_KPARAM_INFO
	.align		4
.L_30:
        /*0018*/ 	.byte	0x04, 0x17
        /*001a*/ 	.short	(.L_32 - .L_31)
.L_31:
        /*001c*/ 	.word	0x00000000
        /*0020*/ 	.short	0x0001
        /*0022*/ 	.short	0x0008
        /*0024*/ 	.byte	0x00, 0xf0, 0x21, 0x00


	//----- nvinfo : EIATTR_KPARAM_INFO
	.align		4
.L_32:
        /*0028*/ 	.byte	0x04, 0x17
        /*002a*/ 	.short	(.L_34 - .L_33)
.L_33:
        /*002c*/ 	.word	0x00000000
        /*0030*/ 	.short	0x0000
        /*0032*/ 	.short	0x0000
        /*0034*/ 	.byte	0x00, 0xf5, 0x21, 0x00


	//----- nvinfo : EIATTR_SPARSE_MMA_MASK
	.align		4
.L_34:
        /*0038*/ 	.byte	0x03, 0x50
        /*003a*/ 	.short	0x0000


	//----- nvinfo : EIATTR_MAXREG_COUNT
	.align		4
        /*003c*/ 	.byte	0x03, 0x1b
        /*003e*/ 	.short	0x00ff


	//----- nvinfo : EIATTR_MERCURY_ISA_VERSION
	.align		4
        /*0040*/ 	.byte	0x03, 0x5f
        /*0042*/ 	.short	0x0101


	//----- nvinfo : EIATTR_VRC_CTA_INIT_COUNT
	.align		4
        /*0044*/ 	.byte	0x02, 0x4a
	.zero		1
	.zero		1


	//----- nvinfo : EIATTR_EXIT_INSTR_OFFSETS
	.align		4
        /*0048*/ 	.byte	0x04, 0x1c
        /*004a*/ 	.short	(.L_36 - .L_35)


	//   ....[0]....
.L_35:
        /*004c*/ 	.word	0x00000070


	//   ....[1]....
        /*0050*/ 	.word	0x00000ef0


	//----- nvinfo : EIATTR_CRS_STACK_SIZE
	.align		4
.L_36:
        /*0054*/ 	.byte	0x04, 0x1e
        /*0056*/ 	.short	(.L_38 - .L_37)
.L_37:
        /*0058*/ 	.word	0x00000000


	//----- nvinfo : EIATTR_CBANK_PARAM_SIZE
	.align		4
.L_38:
        /*005c*/ 	.byte	0x03, 0x19
        /*005e*/ 	.short	0x0014


	//----- nvinfo : EIATTR_PARAM_CBANK
	.align		4
        /*0060*/ 	.byte	0x04, 0x0a
        /*0062*/ 	.short	(.L_40 - .L_39)
	.align		4
.L_39:
        /*0064*/ 	.word	index@(.nv.constant0.curandSetupKernel)
        /*0068*/ 	.short	0x0380
        /*006a*/ 	.short	0x0014


	//----- nvinfo : EIATTR_SW_WAR
	.align		4
.L_40:
        /*006c*/ 	.byte	0x04, 0x36
        /*006e*/ 	.short	(.L_42 - .L_41)
.L_41:
        /*0070*/ 	.word	0x00000008
.L_42:


//--------------------- .nv.info.top_k_selection_kernel --------------------------
	.section	.nv.info.top_k_selection_kernel,"",@"SHT_CUDA_INFO"
	.sectionflags	@""
	.align	4


	//----- nvinfo : EIATTR_CUDA_API_VERSION
	.align		4
        /*0000*/ 	.byte	0x04, 0x37
        /*0002*/ 	.short	(.L_44 - .L_43)
.L_43:
        /*0004*/ 	.word	0x00000082


	//----- nvinfo : EIATTR_KPARAM_INFO
	.align		4
.L_44:
        /*0008*/ 	.byte	0x04, 0x17
        /*000a*/ 	.short	(.L_46 - .L_45)
.L_45:
        /*000c*/ 	.word	0x00000000
        /*0010*/ 	.short	0x0003
        /*0012*/ 	.short	0x0014
        /*0014*/ 	.byte	0x00, 0xf0, 0x11, 0x00


	//----- nvinfo : EIATTR_KPARAM_INFO
	.align		4
.L_46:
        /*0018*/ 	.byte	0x04, 0x17
        /*001a*/ 	.short	(.L_48 - .L_47)
.L_47:
        /*001c*/ 	.word	0x00000000
        /*0020*/ 	.short	0x0002
        /*0022*/ 	.short	0x0010
        /*0024*/ 	.byte	0x00, 0xf0, 0x11, 0x00


	//----- nvinfo : EIATTR_KPARAM_INFO
	.align		4
.L_48:
        /*0028*/ 	.byte	0x04, 0x17
        /*002a*/ 	.short	(.L_50 - .L_49)
.L_49:
        /*002c*/ 	.word	0x00000000
        /*0030*/ 	.short	0x0001
        /*0032*/ 	.short	0x0008
        /*0034*/ 	.byte	0x00, 0xf5, 0x21, 0x00


	//----- nvinfo : EIATTR_KPARAM_INFO
	.align		4
.L_50:
        /*0038*/ 	.byte	0x04, 0x17
        /*003a*/ 	.short	(.L_52 - .L_51)
.L_51:
        /*003c*/ 	.word	0x00000000
        /*0040*/ 	.short	0x0000
        /*0042*/ 	.short	0x0000
        /*0044*/ 	.byte	0x00, 0xf5, 0x21, 0x00


	//----- nvinfo : EIATTR_SPARSE_MMA_MASK
	.align		4
.L_52:
        /*0048*/ 	.byte	0x03, 0x50
        /*004a*/ 	.short	0x0000


	//----- nvinfo : EIATTR_MAXREG_COUNT
	.align		4
        /*004c*/ 	.byte	0x03, 0x1b
        /*004e*/ 	.short	0x00ff


	//----- nvinfo : EIATTR_MERCURY_ISA_VERSION
	.align		4
        /*0050*/ 	.byte	0x03, 0x5f
        /*0052*/ 	.short	0x0101


	//----- nvinfo : EIATTR_VRC_CTA_INIT_COUNT
	.align		4
        /*0054*/ 	.byte	0x02, 0x4a
	.zero		1
	.zero		1


	//----- nvinfo : EIATTR_EXIT_INSTR_OFFSETS
	.align		4
        /*0058*/ 	.byte	0x04, 0x1c
        /*005a*/ 	.short	(.L_54 - .L_53)


	//   ....[0]....
.L_53:
        /*005c*/ 	.word	0x00000070


	//   ....[1]....
        /*0060*/ 	.word	0x00000b60


	//----- nvinfo : EIATTR_CBANK_PARAM_SIZE
	.align		4
.L_54:
        /*0064*/ 	.byte	0x03, 0x19
        /*0066*/ 	.short	0x0018


	//----- nvinfo : EIATTR_PARAM_CBANK
	.align		4
        /*0068*/ 	.byte	0x04, 0x0a
        /*006a*/ 	.short	(.L_56 - .L_55)
	.align		4
.L_55:
        /*006c*/ 	.word	index@(.nv.constant0.top_k_selection_kernel)
        /*0070*/ 	.short	0x0380
        /*0072*/ 	.short	0x0018


	//----- nvinfo : EIATTR_SW_WAR
	.align		4
.L_56:
        /*0074*/ 	.byte	0x04, 0x36
        /*0076*/ 	.short	(.L_58 - .L_57)
.L_57:
        /*0078*/ 	.word	0x00000008
.L_58:


//--------------------- .nv.info.generate_candidates_kernel --------------------------
	.section	.nv.info.generate_candidates_kernel,"",@"SHT_CUDA_INFO"
	.sectionflags	@""
	.align	4


	//----- nvinfo : EIATTR_CUDA_API_VERSION
	.align		4
        /*0000*/ 	.byte	0x04, 0x37
        /*0002*/ 	.short	(.L_60 - .L_59)
.L_59:
        /*0004*/ 	.word	0x00000082


	//----- nvinfo : EIATTR_KPARAM_INFO
	.align		4
.L_60:
        /*0008*/ 	.byte	0x04, 0x17
        /*000a*/ 	.short	(.L_62 - .L_61)
.L_61:
        /*000c*/ 	.word	0x00000000
        /*0010*/ 	.short	0x0002
        /*0012*/ 	.short	0x0010
        /*0014*/ 	.byte	0x00, 0xf0, 0x11, 0x00


	//----- nvinfo : EIATTR_KPARAM_INFO
	.align		4
.L_62:
        /*0018*/ 	.byte	0x04, 0x17
        /*001a*/ 	.short	(.L_64 - .L_63)
.L_63:
        /*001c*/ 	.word	0x00000000
        /*0020*/ 	.short	0x0001
        /*0022*/ 	.short	0x0008
        /*0024*/ 	.byte	0x00, 0xf5, 0x21, 0x00


	//----- nvinfo : EIATTR_KPARAM_INFO
	.align		4
.L_64:
        /*0028*/ 	.byte	0x04, 0x17
        /*002a*/ 	.short	(.L_66 - .L_65)
.L_65:
        /*002c*/ 	.word	0x00000000
        /*0030*/ 	.short	0x0000
        /*0032*/ 	.short	0x0000
        /*0034*/ 	.byte	0x00, 0xf5, 0x21, 0x00


	//----- nvinfo : EIATTR_SPARSE_MMA_MASK
	.align		4
.L_66:
        /*0038*/ 	.byte	0x03, 0x50
        /*003a*/ 	.short	0x0000


	//----- nvinfo : EIATTR_MAXREG_COUNT
	.align		4
        /*003c*/ 	.byte	0x03, 0x1b
        /*003e*/ 	.short	0x00ff


	//----- nvinfo : EIATTR_MERCURY_ISA_VERSION
	.align		4
        /*0040*/ 	.byte	0x03, 0x5f
        /*0042*/ 	.short	0x0101


	//----- nvinfo : EIATTR_VRC_CTA_INIT_COUNT
	.align		4
        /*0044*/ 	.byte	0x02, 0x4a
	.zero		1
	.zero		1


	//----- nvinfo : EIATTR_EXIT_INSTR_OFFSETS
	.align		4
        /*0048*/ 	.byte	0x04, 0x1c
        /*004a*/ 	.short	(.L_68 - .L_67)


	//   ....[0]....
.L_67:
        /*004c*/ 	.word	0x00000070


	//   ....[1]....
        /*0050*/ 	.word	0x00000440


	//----- nvinfo : EIATTR_CBANK_PARAM_SIZE
	.align		4
.L_68:
        /*0054*/ 	.byte	0x03, 0x19
        /*0056*/ 	.short	0x0014


	//----- nvinfo : EIATTR_PARAM_CBANK
	.align		4
        /*0058*/ 	.byte	0x04, 0x0a
        /*005a*/ 	.short	(.L_70 - .L_69)
	.align		4
.L_69:
        /*005c*/ 	.word	index@(.nv.constant0.generate_candidates_kernel)
        /*0060*/ 	.short	0x0380
        /*0062*/ 	.short	0x0014


	//----- nvinfo : EIATTR_SW_WAR
	.align		4
.L_70:
        /*0064*/ 	.byte	0x04, 0x36
        /*0066*/ 	.short	(.L_72 - .L_71)
.L_71:
        /*0068*/ 	.word	0x00000008
.L_72:


//--------------------- .nv.callgraph             --------------------------
	.section	.nv.callgraph,"",@"SHT_CUDA_CALLGRAPH"
	.align	4
	.sectionentsize	8
	.align		4
        /*0000*/ 	.word	0x00000000
	.align		4
        /*0004*/ 	.word	0xffffffff
	.align		4
        /*0008*/ 	.word	0x00000000
	.align		4
        /*000c*/ 	.word	0xfffffffe
	.align		4
        /*0010*/ 	.word	0x00000000
	.align		4
        /*0014*/ 	.word	0xfffffffd
	.align		4
        /*0018*/ 	.word	0x00000000
	.align		4
        /*001c*/ 	.word	0xfffffffc


//--------------------- .nv.constant4             --------------------------
	.section	.nv.constant4,"a",@progbits
	.align	8
	.align		8
.nv.constant4:
        /*0000*/ 	.dword	precalc_xorwow_matrix
	.align		8
        /*0008*/ 	.dword	precalc_xorwow_offset_matrix
	.align		8
        /*0010*/ 	.dword	mrg32k3aM1
	.align		8
        /*0018*/ 	.dword	mrg32k3aM2
	.align		8
        /*0020*/ 	.dword	mrg32k3aM1SubSeq
	.align		8
        /*0028*/ 	.dword	mrg32k3aM2SubSeq
	.align		8
        /*0030*/ 	.dword	mrg32k3aM1Seq
	.align		8
        /*0038*/ 	.dword	mrg32k3aM2Seq


//--------------------- .nv.constant3             --------------------------
	.section	.nv.constant3,"a",@progbits
	.align	8
.nv.constant3:
	.type		__cr_lgamma_table,@object
	.size		__cr_lgamma_table,(.L_8 - __cr_lgamma_table)
__cr_lgamma_table:
        /*0000*/ 	.byte	0x00, 0x00, 0x00, 0x00, 0x00, 0x00, 0x00, 0x00, 0x00, 0x00, 0x00, 0x00, 0x00, 0x00, 0x00, 0x00
        /*0010*/ 	.byte	0xef, 0x39, 0xfa, 0xfe, 0x42, 0x2e, 0xe6, 0x3f, 0x02, 0x20, 0x2a, 0xfa, 0x0b, 0xab, 0xfc, 0x3f
        /*0020*/ 	.byte	0xf9, 0x2c, 0x92, 0x7c, 0xa7, 0x6c, 0x09, 0x40, 0xc9, 0x79, 0x44, 0x3c, 0x64, 0x26, 0x13, 0x40
        /*0030*/ 	.byte	0xca, 0x01, 0xcf, 0x3a, 0x27, 0x51, 0x1a, 0x40, 0x30, 0xcc, 0x2d, 0xf3, 0xe1, 0x0c, 0x21, 0x40
        /*0040*/ 	.byte	0x0d, 0xb7, 0xfc, 0x82, 0x8e, 0x35, 0x25, 0x40
.L_8:


//--------------------- .text.curandSetupKernel   --------------------------
	.section	.text.curandSetupKernel,"ax",@progbits
	.align	128
        .global         curandSetupKernel
        .type           curandSetupKernel,@function
        .size           curandSetupKernel,(.L_x_17 - curandSetupKernel)
        .other          curandSetupKernel,@"STO_CUDA_ENTRY STV_DEFAULT"
curandSetupKernel:
.text.curandSetupKernel:
[----:B------:R-:W-:Y:S01]  /*0000*/  LDC R1, c[0x0][0x37c] ;  /* 0x0000df00ff017b82 */ /* 0x000fe20000000800 */
[----:B------:R-:W0:Y:S07]  /*0010*/  S2R R3, SR_TID.X ;  /* 0x0000000000037919 */ /* 0x000e2e0000002100 */
[----:B------:R-:W0:Y:S01]  /*0020*/  S2UR UR4, SR_CTAID.X ;  /* 0x00000000000479c3 */ /* 0x000e220000002500 */
[----:B------:R-:W1:Y:S07]  /*0030*/  LDCU UR5, c[0x0][0x390] ;  /* 0x00007200ff0577ac */ /* 0x000e6e0008000800 */
[----:B------:R-:W0:Y:S02]  /*0040*/  LDC R0, c[0x0][0x360] ;  /* 0x0000d800ff007b82 */ /* 0x000e240000000800 */
[----:B0-----:R-:W-:-:S05]  /*0050*/  IMAD R0, R0, UR4, R3 ;  /* 0x0000000400007c24 */ /* 0x001fca000f8e0203 */
[----:B-1----:R-:W-:-:S13]  /*0060*/  ISETP.GE.U32.AND P0, PT, R0, UR5, PT ;  /* 0x0000000500007c0c */ /* 0x002fda000bf06070 */
[----:B------:R-:W-:Y:S05]  /*0070*/  @P0 EXIT ;  /* 0x000000000000094d */ /* 0x000fea0003800000 */
[----:B------:R-:W0:Y:S01]  /*0080*/  LDC.64 R2, c[0x0][0x388] ;  /* 0x0000e200ff027b82 */ /* 0x000e220000000a00 */
[----:B------:R-:W1:Y:S01]  /*0090*/  LDCU.64 UR4, c[0x0][0x358] ;  /* 0x00006b00ff0477ac */ /* 0x000e620008000a00 */
[----:B------:R-:W-:Y:S01]  /*00a0*/  ISETP.NE.AND P0, PT, R0, RZ, PT ;  /* 0x000000ff0000720c */ /* 0x000fe20003f05270 */
[----:B------:R-:W-:Y:S05]  /*00b0*/  BSSY.RECONVERGENT B0, `(.L_x_0) ;  /* 0x00000e0000007945 */ /* 0x000fea0003800200 */
[----:B------:R-:W2:Y:S01]  /*00c0*/  LDC.64 R6, c[0x0][0x380] ;  /* 0x0000e000ff067b82 */ /* 0x000ea20000000a00 */
[----:B0-----:R-:W-:Y:S02]  /*00d0*/  LOP3.LUT R2, R2, 0xaad26b49, RZ, 0x3c, !PT ;  /* 0xaad26b4902027812 */ /* 0x001fe400078e3cff */
[----:B------:R-:W-:-:S03]  /*00e0*/  LOP3.LUT R3, R3, 0xf7dcefdd, RZ, 0x3c, !PT ;  /* 0xf7dcefdd03037812 */ /* 0x000fc600078e3cff */
[----:B------:R-:W-:Y:S02]  /*00f0*/  IMAD R2, R2, 0x4182bed5, RZ ;  /* 0x4182bed502027824 */ /* 0x000fe400078e02ff */
[----:B------:R-:W-:Y:S02]  /*0100*/  IMAD R3, R3, -0x658354e5, RZ ;  /* 0x9a7cab1b03037824 */ /* 0x000fe400078e02ff */
[----:B--2---:R-:W-:Y:S01]  /*0110*/  IMAD.WIDE.U32 R6, R0, 0x30, R6 ;  /* 0x0000003000067825 */ /* 0x004fe200078e0006 */
[C---:B------:R-:W-:Y:S02]  /*0120*/  LOP3.LUT R8, R2.reuse, 0x159a55e5, RZ, 0x3c, !PT ;  /* 0x159a55e502087812 */ /* 0x040fe400078e3cff */
[C---:B------:R-:W-:Y:S01]  /*0130*/  IADD3 R4, PT, PT, R2.reuse, 0x64f0c9, R3 ;  /* 0x0064f0c902047810 */ /* 0x040fe20007ffe003 */
[C---:B------:R-:W-:Y:S01]  /*0140*/  VIADD R5, R2.reuse, 0x75bcd15 ;  /* 0x075bcd1502057836 */ /* 0x040fe20000000000 */
[----:B------:R-:W-:Y:S01]  /*0150*/  LOP3.LUT R10, R3, 0x5491333, RZ, 0x3c, !PT ;  /* 0x05491333030a7812 */ /* 0x000fe200078e3cff */
[----:B------:R-:W-:-:S02]  /*0160*/  VIADD R11, R2, 0x583f19 ;  /* 0x00583f19020b7836 */ /* 0x000fc40000000000 */
[----:B------:R-:W-:Y:S01]  /*0170*/  VIADD R9, R3, 0x1f123bb5 ;  /* 0x1f123bb503097836 */ /* 0x000fe20000000000 */
[----:B-1----:R0:W-:Y:S04]  /*0180*/  STG.E.64 desc[UR4][R6.64], R4 ;  /* 0x0000000406007986 */ /* 0x0021e8000c101b04 */
[----:B------:R0:W-:Y:S04]  /*0190*/  STG.E.64 desc[UR4][R6.64+0x8], R8 ;  /* 0x0000080806007986 */ /* 0x0001e8000c101b04 */
[----:B------:R0:W-:Y:S01]  /*01a0*/  STG.E.64 desc[UR4][R6.64+0x10], R10 ;  /* 0x0000100a06007986 */ /* 0x0001e2000c101b04 */
[----:B------:R-:W-:Y:S05]  /*01b0*/  @!P0 BRA `(.L_x_1) ;  /* 0x0000000c003c8947 */ /* 0x000fea0003800000 */
[----:B------:R-:W-:-:S07]  /*01c0*/  CS2R R12, SRZ ;  /* 0x00000000000c7805 */ /* 0x000fce000001ff00 */
.L_x_7:
[----:B-1----:R-:W-:Y:S01]  /*01d0*/  LOP3.LUT R2, R0, 0x3, RZ, 0xc0, !PT ;  /* 0x0000000300027812 */ /* 0x002fe200078ec0ff */
[----:B------:R-:W-:Y:S03]  /*01e0*/  BSSY.RECONVERGENT B1, `(.L_x_2) ;  /* 0x00000c6000017945 */ /* 0x000fe60003800200 */
[----:B------:R-:W-:-:S04]  /*01f0*/  ISETP.NE.U32.AND P0, PT, R2, RZ, PT ;  /* 0x000000ff0200720c */ /* 0x000fc80003f05070 */
[----:B------:R-:W-:-:S13]  /*0200*/  ISETP.NE.AND.EX P0, PT, RZ, RZ, PT, P0 ;  /* 0x000000ffff00720c */ /* 0x000fda0003f05300 */
[----:B------:R-:W-:Y:S05]  /*0210*/  @!P0 BRA `(.L_x_3) ;  /* 0x0000000c00088947 */ /* 0x000fea0003800000 */
[----:B0-----:R-:W0:Y:S01]  /*0220*/  LDC.64 R8, c[0x4][RZ] ;  /* 0x01000000ff087b82 */ /* 0x001e220000000a00 */
[----:B------:R-:W-:Y:S02]  /*0230*/  IMAD.MOV.U32 R14, RZ, RZ, RZ ;  /* 0x000000ffff0e7224 */ /* 0x000fe400078e00ff */
[----:B0-----:R-:W-:-:S07]  /*0240*/  IMAD.WIDE.U32 R8, R12, 0xc80, R8 ;  /* 0x00000c800c087825 */ /* 0x001fce00078e0008 */
.L_x_6:
[----:B-1----:R-:W-:Y:S01]  /*0250*/  IMAD.MOV.U32 R15, RZ, RZ, RZ ;  /* 0x000000ffff0f7224 */ /* 0x002fe200078e00ff */
[----:B------:R-:W-:Y:S01]  /*0260*/  CS2R R2, SRZ ;  /* 0x0000000000027805 */ /* 0x000fe2000001ff00 */
[----:B------:R-:W-:Y:S01]  /*0270*/  IMAD.MOV.U32 R17, RZ, RZ, RZ ;  /* 0x000000ffff117224 */ /* 0x000fe200078e00ff */
[----:B------:R-:W-:-:S07]  /*0280*/  CS2R R4, SRZ ;  /* 0x0000000000047805 */ /* 0x000fce000001ff00 */
.L_x_5:
[----:B------:R-:W-:-:S05]  /*0290*/  IMAD.WIDE.U32 R10, R17, 0x4, R6 ;  /* 0x00000004110a7825 */ /* 0x000fca00078e0006 */
[----:B------:R0:W5:Y:S01]  /*02a0*/  LDG.E R16, desc[UR4][R10.64+0x4] ;  /* 0x000004040a107981 */ /* 0x000162000c1e1900 */
[----:B------:R-:W-:-:S07]  /*02b0*/  IMAD.MOV.U32 R19, RZ, RZ, RZ ;  /* 0x000000ffff137224 */ /* 0x000fce00078e00ff */
.L_x_4:
[----:B-----5:R-:W-:Y:S01]  /*02c0*/  SHF.R.U32.HI R24, RZ, R19, R16 ;  /* 0x00000013ff187219 */ /* 0x020fe20000011610 */
[----:B0-----:R-:W-:-:S03]  /*02d0*/  IMAD.SHL.U32 R10, R17, 0x20, RZ ;  /* 0x00000020110a7824 */ /* 0x001fc600078e00ff */
[----:B------:R-:W-:Y:S01]  /*02e0*/  LOP3.LUT R11, R24, 0x1, RZ, 0xc0, !PT ;  /* 0x00000001180b7812 */ /* 0x000fe200078ec0ff */
[----:B------:R-:W-:-:S03]  /*02f0*/  IMAD.IADD R10, R10, 0x1, R19 ;  /* 0x000000010a0a7824 */ /* 0x000fc600078e0213 */
[----:B------:R-:W-:Y:S01]  /*0300*/  ISETP.NE.U32.AND P0, PT, R11, 0x1, PT ;  /* 0x000000010b00780c */ /* 0x000fe20003f05070 */
[----:B------:R-:W-:-:S03]  /*0310*/  IMAD R11, R10, 0x5, RZ ;  /* 0x000000050a0b7824 */ /* 0x000fc600078e02ff */
[----:B------:R-:W-:Y:S01]  /*0320*/  R2P PR, R24, 0x7e ;  /* 0x0000007e18007804 */ /* 0x000fe20000000000 */
[----:B------:R-:W-:-:S08]  /*0330*/  IMAD.WIDE.U32 R10, R11, 0x4, R8 ;  /* 0x000000040b0a7825 */ /* 0x000fd000078e0008 */
[----:B------:R-:W2:Y:S04]  /*0340*/  @!P0 LDG.E R18, desc[UR4][R10.64] ;  /* 0x000000040a128981 */ /* 0x000ea8000c1e1900 */
[----:B------:R-:W3:Y:S04]  /*0350*/  @!P0 LDG.E R20, desc[UR4][R10.64+0x10] ;  /* 0x000010040a148981 */ /* 0x000ee8000c1e1900 */
[----:B------:R-:W4:Y:S04]  /*0360*/  @P1 LDG.E R22, desc[UR4][R10.64+0x14] ;  /* 0x000014040a161981 */ /* 0x000f28000c1e1900 */
[----:B------:R-:W4:Y:S04]  /*0370*/  @P2 LDG.E R26, desc[UR4][R10.64+0x28] ;  /* 0x000028040a1a2981 */ /* 0x000f28000c1e1900 */
[----:B------:R-:W4:Y:S04]  /*0380*/  @!P0 LDG.E R21, desc[UR4][R10.64+0x4] ;  /* 0x000004040a158981 */ /* 0x000f28000c1e1900 */
[----:B------:R-:W4:Y:S04]  /*0390*/  @!P0 LDG.E R23, desc[UR4][R10.64+0xc] ;  /* 0x00000c040a178981 */ /* 0x000f28000c1e1900 */
[----:B------:R-:W4:Y:S04]  /*03a0*/  @P1 LDG.E R25, desc[UR4][R10.64+0x18] ;  /* 0x000018040a191981 */ /* 0x000f28000c1e1900 */
[----:B------:R-:W4:Y:S04]  /*03b0*/  @P3 LDG.E R28, desc[UR4][R10.64+0x3c] ;  /* 0x00003c040a1c3981 */ /* 0x000f28000c1e1900 */
[----:B------:R-:W4:Y:S01]  /*03c0*/  @P6 LDG.E R27, desc[UR4][R10.64+0x7c] ;  /* 0x00007c040a1b6981 */ /* 0x000f22000c1e1900 */
[----:B--2---:R-:W-:-:S03]  /*03d0*/  @!P0 LOP3.LUT R15, R15, R18, RZ, 0x3c, !PT ;  /* 0x000000120f0f8212 */ /* 0x004fc600078e3cff */
[----:B------:R-:W2:Y:S01]  /*03e0*/  @!P0 LDG.E R18, desc[UR4][R10.64+0x8] ;  /* 0x000008040a128981 */ /* 0x000ea2000c1e1900 */
[----:B---3--:R-:W-:-:S03]  /*03f0*/  @!P0 LOP3.LUT R3, R3, R20, RZ, 0x3c, !PT ;  /* 0x0000001403038212 */ /* 0x008fc600078e3cff */
[----:B------:R-:W3:Y:S01]  /*0400*/  @P1 LDG.E R20, desc[UR4][R10.64+0x24] ;  /* 0x000024040a141981 */ /* 0x000ee2000c1e1900 */
[----:B----4-:R-:W-:-:S03]  /*0410*/  @P1 LOP3.LUT R15, R15, R22, RZ, 0x3c, !PT ;  /* 0x000000160f0f1212 */ /* 0x010fc600078e3cff */
[----:B------:R-:W4:Y:S01]  /*0420*/  @P2 LDG.E R22, desc[UR4][R10.64+0x38] ;  /* 0x000038040a162981 */ /* 0x000f22000c1e1900 */
[----:B------:R-:W-:-:S03]  /*0430*/  @P2 LOP3.LUT R15, R15, R26, RZ, 0x3c, !PT ;  /* 0x0000001a0f0f2212 */ /* 0x000fc600078e3cff */
[----:B------:R-:W4:Y:S01]  /*0440*/  @P4 LDG.E R26, desc[UR4][R10.64+0x50] ;  /* 0x000050040a1a4981 */ /* 0x000f22000c1e1900 */
[----:B------:R-:W-:-:S03]  /*0450*/  @!P0 LOP3.LUT R4, R4, R21, RZ, 0x3c, !PT ;  /* 0x0000001504048212 */ /* 0x000fc600078e3cff */
[----:B------:R-:W4:Y:S01]  /*0460*/  @P1 LDG.E R21, desc[UR4][R10.64+0x20] ;  /* 0x000020040a151981 */ /* 0x000f22000c1e1900 */
[----:B------:R-:W-:-:S03]  /*0470*/  @!P0 LOP3.LUT R2, R2, R23, RZ, 0x3c, !PT ;  /* 0x0000001702028212 */ /* 0x000fc600078e3cff */
[----:B------:R-:W4:Y:S01]  /*0480*/  @P2 LDG.E R23, desc[UR4][R10.64+0x2c] ;  /* 0x00002c040a172981 */ /* 0x000f22000c1e1900 */
[----:B------:R-:W-:-:S03]  /*0490*/  @P1 LOP3.LUT R4, R4, R25, RZ, 0x3c, !PT ;  /* 0x0000001904041212 */ /* 0x000fc600078e3cff */
[----:B------:R-:W4:Y:S01]  /*04a0*/  @P2 LDG.E R25, desc[UR4][R10.64+0x34] ;  /* 0x000034040a192981 */ /* 0x000f22000c1e1900 */
[----:B--2---:R-:W-:-:S03]  /*04b0*/  @!P0 LOP3.LUT R5, R5, R18, RZ, 0x3c, !PT ;  /* 0x0000001205058212 */ /* 0x004fc600078e3cff */
[----:B------:R-:W2:Y:S01]  /*04c0*/  @P1 LDG.E R18, desc[UR4][R10.64+0x1c] ;  /* 0x00001c040a121981 */ /* 0x000ea2000c1e1900 */
[----:B---3--:R-:W-:-:S03]  /*04d0*/  @P1 LOP3.LUT R3, R3, R20, RZ, 0x3c, !PT ;  /* 0x0000001403031212 */ /* 0x008fc600078e3cff */
[----:B------:R-:W3:Y:S01]  /*04e0*/  @P2 LDG.E R20, desc[UR4][R10.64+0x30] ;  /* 0x000030040a142981 */ /* 0x000ee2000c1e1900 */
[----:B----4-:R-:W-:-:S03]  /*04f0*/  @P2 LOP3.LUT R3, R3, R22, RZ, 0x3c, !PT ;  /* 0x0000001603032212 */ /* 0x010fc600078e3cff */
[----:B------:R-:W4:Y:S01]  /*0500*/  @P3 LDG.E R22, desc[UR4][R10.64+0x4c] ;  /* 0x00004c040a163981 */ /* 0x000f22000c1e1900 */
[----:B------:R-:W-:-:S04]  /*0510*/  @P3 LOP3.LUT R15, R15, R28, RZ, 0x3c, !PT ;  /* 0x0000001c0f0f3212 */ /* 0x000fc800078e3cff */
[----:B------:R-:W-:Y:S02]  /*0520*/  @P4 LOP3.LUT R15, R15, R26, RZ, 0x3c, !PT ;  /* 0x0000001a0f0f4212 */ /* 0x000fe400078e3cff */
[----:B------:R-:W-:Y:S01]  /*0530*/  @P1 LOP3.LUT R2, R2, R21, RZ, 0x3c, !PT ;  /* 0x0000001502021212 */ /* 0x000fe200078e3cff */
[----:B------:R-:W4:Y:S04]  /*0540*/  @P5 LDG.E R26, desc[UR4][R10.64+0x64] ;  /* 0x000064040a1a5981 */ /* 0x000f28000c1e1900 */
[----:B------:R-:W4:Y:S01]  /*0550*/  @P3 LDG.E R21, desc[UR4][R10.64+0x40] ;  /* 0x000040040a153981 */ /* 0x000f22000c1e1900 */
[----:B------:R-:W-:Y:S02]  /*0560*/  @P2 LOP3.LUT R4, R4, R23, RZ, 0x3c, !PT ;  /* 0x0000001704042212 */ /* 0x000fe400078e3cff */
[----:B------:R-:W-:Y:S01]  /*0570*/  @P2 LOP3.LUT R2, R2, R25, RZ, 0x3c, !PT ;  /* 0x0000001902022212 */ /* 0x000fe200078e3cff */
[----:B------:R-:W4:Y:S04]  /*0580*/  @P3 LDG.E R23, desc[UR4][R10.64+0x48] ;  /* 0x000048040a173981 */ /* 0x000f28000c1e1900 */
[----:B------:R-:W4:Y:S01]  /*0590*/  @P4 LDG.E R25, desc[UR4][R10.64+0x54] ;  /* 0x000054040a194981 */ /* 0x000f22000c1e1900 */
[----:B--2---:R-:W-:-:S03]  /*05a0*/  @P1 LOP3.LUT R5, R5, R18, RZ, 0x3c, !PT ;  /* 0x0000001205051212 */ /* 0x004fc600078e3cff */
[----:B------:R-:W2:Y:S01]  /*05b0*/  @P3 LDG.E R18, desc[UR4][R10.64+0x44] ;  /* 0x000044040a123981 */ /* 0x000ea2000c1e1900 */
[----:B---3--:R-:W-:-:S03]  /*05c0*/  @P2 LOP3.LUT R5, R5, R20, RZ, 0x3c, !PT ;  /* 0x0000001405052212 */ /* 0x008fc600078e3cff */
[----:B------:R-:W3:Y:S01]  /*05d0*/  @P4 LDG.E R20, desc[UR4][R10.64+0x58] ;  /* 0x000058040a144981 */ /* 0x000ee2000c1e1900 */
[----:B----4-:R-:W-:-:S03]  /*05e0*/  @P3 LOP3.LUT R3, R3, R22, RZ, 0x3c, !PT ;  /* 0x0000001603033212 */ /* 0x010fc600078e3cff */
[----:B------:R-:W4:Y:S01]  /*05f0*/  @P4 LDG.E R22, desc[UR4][R10.64+0x60] ;  /* 0x000060040a164981 */ /* 0x000f22000c1e1900 */
[----:B------:R-:W-:Y:S02]  /*0600*/  LOP3.LUT P0, RZ, R24, 0x80, RZ, 0xc0, !PT ;  /* 0x0000008018ff7812 */ /* 0x000fe4000780c0ff */
[----:B------:R-:W-:Y:S02]  /*0610*/  @P5 LOP3.LUT R15, R15, R26, RZ, 0x3c, !PT ;  /* 0x0000001a0f0f5212 */ /* 0x000fe400078e3cff */
[----:B------:R-:W4:Y:S01]  /*0620*/  @P6 LDG.E R26, desc[UR4][R10.64+0x78] ;  /* 0x000078040a1a6981 */ /* 0x000f22000c1e1900 */
[----:B------:R-:W-:-:S03]  /*0630*/  @P3 LOP3.LUT R4, R4, R21, RZ, 0x3c, !PT ;  /* 0x0000001504043212 */ /* 0x000fc600078e3cff */
[----:B------:R-:W4:Y:S01]  /*0640*/  @P4 LDG.E R21, desc[UR4][R10.64+0x5c] ;  /* 0x00005c040a154981 */ /* 0x000f22000c1e1900 */
[----:B------:R-:W-:-:S03]  /*0650*/  @P3 LOP3.LUT R2, R2, R23, RZ, 0x3c, !PT ;  /* 0x0000001702023212 */ /* 0x000fc600078e3cff */
[----:B------:R-:W4:Y:S01]  /*0660*/  @P5 LDG.E R23, desc[UR4][R10.64+0x68] ;  /* 0x000068040a175981 */ /* 0x000f22000c1e1900 */
[----:B------:R-:W-:-:S03]  /*0670*/  @P4 LOP3.LUT R4, R4, R25, RZ, 0x3c, !PT ;  /* 0x0000001904044212 */ /* 0x000fc600078e3cff */
[----:B------:R-:W4:Y:S01]  /*0680*/  @P5 LDG.E R25, desc[UR4][R10.64+0x70] ;  /* 0x000070040a195981 */ /* 0x000f22000c1e1900 */
[----:B--2---:R-:W-:-:S03]  /*0690*/  @P3 LOP3.LUT R5, R5, R18, RZ, 0x3c, !PT ;  /* 0x0000001205053212 */ /* 0x004fc600078e3cff */
[----:B------:R-:W2:Y:S01]  /*06a0*/  @P5 LDG.E R18, desc[UR4][R10.64+0x6c] ;  /* 0x00006c040a125981 */ /* 0x000ea2000c1e1900 */
[----:B---3--:R-:W-:-:S03]  /*06b0*/  @P4 LOP3.LUT R5, R5, R20, RZ, 0x3c, !PT ;  /* 0x0000001405054212 */ /* 0x008fc600078e3cff */
[----:B------:R-:W3:Y:S01]  /*06c0*/  @P5 LDG.E R20, desc[UR4][R10.64+0x74] ;  /* 0x000074040a145981 */ /* 0x000ee2000c1e1900 */
[----:B----4-:R-:W-:-:S03]  /*06d0*/  @P4 LOP3.LUT R3, R3, R22, RZ, 0x3c, !PT ;  /* 0x0000001603034212 */ /* 0x010fc600078e3cff */
[----:B------:R-:W4:Y:S01]  /*06e0*/  @P0 LDG.E R22, desc[UR4][R10.64+0x8c] ;  /* 0x00008c040a160981 */ /* 0x000f22000c1e1900 */
[----:B------:R-:W-:-:S03]  /*06f0*/  @P6 LOP3.LUT R15, R15, R26, RZ, 0x3c, !PT ;  /* 0x0000001a0f0f6212 */ /* 0x000fc600078e3cff */
        /* <DEDUP_REMOVED lines=13> */
[----:B------:R-:W-:Y:S02]  /*07d0*/  @P6 LOP3.LUT R4, R4, R27, RZ, 0x3c, !PT ;  /* 0x0000001b04046212 */ /* 0x000fe400078e3cff */
[----:B------:R-:W-:Y:S02]  /*07e0*/  @P6 LOP3.LUT R2, R2, R21, RZ, 0x3c, !PT ;  /* 0x0000001502026212 */ /* 0x000fe400078e3cff */
[----:B------:R-:W-:Y:S02]  /*07f0*/  @P0 LOP3.LUT R4, R4, R23, RZ, 0x3c, !PT ;  /* 0x0000001704040212 */ /* 0x000fe400078e3cff */
[----:B------:R-:W-:Y:S02]  /*0800*/  @P0 LOP3.LUT R2, R2, R25, RZ, 0x3c, !PT ;  /* 0x0000001902020212 */ /* 0x000fe400078e3cff */
[----:B--2---:R-:W-:Y:S02]  /*0810*/  @P6 LOP3.LUT R5, R5, R18, RZ, 0x3c, !PT ;  /* 0x0000001205056212 */ /* 0x004fe400078e3cff */
[----:B---3--:R-:W-:-:S02]  /*0820*/  @P6 LOP3.LUT R3, R3, R20, RZ, 0x3c, !PT ;  /* 0x0000001403036212 */ /* 0x008fc400078e3cff */
[----:B----4-:R-:W-:Y:S02]  /*0830*/  @P0 LOP3.LUT R5, R5, R22, RZ, 0x3c, !PT ;  /* 0x0000001605050212 */ /* 0x010fe400078e3cff */
[----:B------:R-:W-:Y:S02]  /*0840*/  @P0 LOP3.LUT R3, R3, R26, RZ, 0x3c, !PT ;  /* 0x0000001a03030212 */ /* 0x000fe400078e3cff */
[----:B------:R-:W-:-:S13]  /*0850*/  R2P PR, R24.B1, 0x7f ;  /* 0x0000007f18007804 */ /* 0x000fda0000001000 */
[----:B------:R-:W2:Y:S04]  /*0860*/  @P0 LDG.E R18, desc[UR4][R10.64+0xa0] ;  /* 0x0000a0040a120981 */ /* 0x000ea8000c1e1900 */
[----:B------:R-:W3:Y:S04]  /*0870*/  @P1 LDG.E R22, desc[UR4][R10.64+0xb4] ;  /* 0x0000b4040a161981 */ /* 0x000ee8000c1e1900 */
[----:B------:R-:W4:Y:S04]  /*0880*/  @P2 LDG.E R26, desc[UR4][R10.64+0xc8] ;  /* 0x0000c8040a1a2981 */ /* 0x000f28000c1e1900 */
[----:B------:R-:W4:Y:S04]  /*0890*/  @P3 LDG.E R28, desc[UR4][R10.64+0xdc] ;  /* 0x0000dc040a1c3981 */ /* 0x000f28000c1e1900 */
[----:B------:R-:W4:Y:S04]  /*08a0*/  @P0 LDG.E R23, desc[UR4][R10.64+0xa4] ;  /* 0x0000a4040a170981 */ /* 0x000f28000c1e1900 */
[----:B------:R-:W4:Y:S04]  /*08b0*/  @P0 LDG.E R20, desc[UR4][R10.64+0xa8] ;  /* 0x0000a8040a140981 */ /* 0x000f28000c1e1900 */
[----:B------:R-:W4:Y:S04]  /*08c0*/  @P4 LDG.E R25, desc[UR4][R10.64+0xf0] ;  /* 0x0000f0040a194981 */ /* 0x000f28000c1e1900 */
        /* <DEDUP_REMOVED lines=21> */
[----:B------:R-:W-:Y:S02]  /*0a20*/  LOP3.LUT P0, RZ, R24, 0x8000, RZ, 0xc0, !PT ;  /* 0x0000800018ff7812 */ /* 0x000fe4000780c0ff */
[----:B----4-:R-:W-:Y:S01]  /*0a30*/  @P5 LOP3.LUT R15, R15, R26, RZ, 0x3c, !PT ;  /* 0x0000001a0f0f5212 */ /* 0x010fe200078e3cff */
[----:B------:R-:W4:Y:S04]  /*0a40*/  @P3 LDG.E R24, desc[UR4][R10.64+0xe4] ;  /* 0x0000e4040a183981 */ /* 0x000f28000c1e1900 */
[----:B------:R-:W2:Y:S01]  /*0a50*/  @P6 LDG.E R26, desc[UR4][R10.64+0x118] ;  /* 0x000118040a1a6981 */ /* 0x000ea2000c1e1900 */
        /* <DEDUP_REMOVED lines=8> */
[----:B---3--:R-:W-:-:S03]  /*0ae0*/  @P2 LOP3.LUT R3, R3, R22, RZ, 0x3c, !PT ;  /* 0x0000001603032212 */ /* 0x008fc600078e3cff */
[----:B------:R-:W3:Y:S01]  /*0af0*/  @P4 LDG.E R22, desc[UR4][R10.64+0x100] ;  /* 0x000100040a164981 */ /* 0x000ee2000c1e1900 */
[----:B--2---:R-:W-:-:S03]  /*0b00*/  @P6 LOP3.LUT R15, R15, R26, RZ, 0x3c, !PT ;  /* 0x0000001a0f0f6212 */ /* 0x004fc600078e3cff */
[----:B------:R-:W2:Y:S01]  /*0b10*/  @P0 LDG.E R26, desc[UR4][R10.64+0x12c] ;  /* 0x00012c040a1a0981 */ /* 0x000ea2000c1e1900 */
[----:B----4-:R-:W-:-:S03]  /*0b20*/  @P2 LOP3.LUT R2, R2, R23, RZ, 0x3c, !PT ;  /* 0x0000001702022212 */ /* 0x010fc600078e3cff */
[----:B------:R-:W4:Y:S01]  /*0b30*/  @P4 LDG.E R23, desc[UR4][R10.64+0xfc] ;  /* 0x0000fc040a174981 */ /* 0x000f22000c1e1900 */
[----:B------:R-:W-:-:S03]  /*0b40*/  @P2 LOP3.LUT R5, R5, R20, RZ, 0x3c, !PT ;  /* 0x0000001405052212 */ /* 0x000fc600078e3cff */
[----:B------:R-:W4:Y:S01]  /*0b50*/  @P4 LDG.E R20, desc[UR4][R10.64+0xf8] ;  /* 0x0000f8040a144981 */ /* 0x000f22000c1e1900 */
[----:B------:R-:W-:Y:S02]  /*0b60*/  @P3 LOP3.LUT R2, R2, R27, RZ, 0x3c, !PT ;  /* 0x0000001b02023212 */ /* 0x000fe400078e3cff */
[----:B------:R-:W-:Y:S01]  /*0b70*/  @P3 LOP3.LUT R4, R4, R25, RZ, 0x3c, !PT ;  /* 0x0000001904043212 */ /* 0x000fe200078e3cff */
[----:B------:R-:W4:Y:S01]  /*0b80*/  @P5 LDG.E R27, desc[UR4][R10.64+0x110] ;  /* 0x000110040a1b5981 */ /* 0x000f22000c1e1900 */
[----:B------:R-:W-:-:S03]  /*0b90*/  @P3 LOP3.LUT R5, R5, R24, RZ, 0x3c, !PT ;  /* 0x0000001805053212 */ /* 0x000fc600078e3cff */
[----:B------:R-:W4:Y:S04]  /*0ba0*/  @P5 LDG.E R25, desc[UR4][R10.64+0x108] ;  /* 0x000108040a195981 */ /* 0x000f28000c1e1900 */
        /* <DEDUP_REMOVED lines=19> */
[----:B------:R-:W-:-:S05]  /*0ce0*/  VIADD R19, R19, 0x10 ;  /* 0x0000001013137836 */ /* 0x000fca0000000000 */
[----:B------:R-:W-:Y:S02]  /*0cf0*/  ISETP.NE.AND P1, PT, R19, 0x20, PT ;  /* 0x000000201300780c */ /* 0x000fe40003f25270 */
[----:B------:R-:W-:Y:S02]  /*0d00*/  @P5 LOP3.LUT R3, R3, R18, RZ, 0x3c, !PT ;  /* 0x0000001203035212 */ /* 0x000fe400078e3cff */
[----:B------:R-:W-:Y:S02]  /*0d10*/  @P6 LOP3.LUT R4, R4, R21, RZ, 0x3c, !PT ;  /* 0x0000001504046212 */ /* 0x000fe400078e3cff */
[----:B---3--:R-:W-:-:S04]  /*0d20*/  @P6 LOP3.LUT R3, R3, R22, RZ, 0x3c, !PT ;  /* 0x0000001603036212 */ /* 0x008fc800078e3cff */
[----:B--2---:R-:W-:Y:S02]  /*0d30*/  @P0 LOP3.LUT R3, R3, R26, RZ, 0x3c, !PT ;  /* 0x0000001a03030212 */ /* 0x004fe400078e3cff */
[----:B----4-:R-:W-:Y:S02]  /*0d40*/  @P6 LOP3.LUT R2, R2, R23, RZ, 0x3c, !PT ;  /* 0x0000001702026212 */ /* 0x010fe400078e3cff */
[----:B------:R-:W-:Y:S02]  /*0d50*/  @P6 LOP3.LUT R5, R5, R20, RZ, 0x3c, !PT ;  /* 0x0000001405056212 */ /* 0x000fe400078e3cff */
[----:B------:R-:W-:Y:S02]  /*0d60*/  @P0 LOP3.LUT R2, R2, R27, RZ, 0x3c, !PT ;  /* 0x0000001b02020212 */ /* 0x000fe400078e3cff */
[----:B------:R-:W-:Y:S02]  /*0d70*/  @P0 LOP3.LUT R4, R4, R25, RZ, 0x3c, !PT ;  /* 0x0000001904040212 */ /* 0x000fe400078e3cff */
[----:B------:R-:W-:Y:S01]  /*0d80*/  @P0 LOP3.LUT R5, R5, R24, RZ, 0x3c, !PT ;  /* 0x0000001805050212 */ /* 0x000fe200078e3cff */
[----:B------:R-:W-:Y:S06]  /*0d90*/  @P1 BRA `(.L_x_4) ;  /* 0xfffffff400481947 */ /* 0x000fec000383ffff */
[----:B------:R-:W-:-:S05]  /*0da0*/  VIADD R17, R17, 0x1 ;  /* 0x0000000111117836 */ /* 0x000fca0000000000 */
[----:B------:R-:W-:-:S13]  /*0db0*/  ISETP.NE.AND P0, PT, R17, 0x5, PT ;  /* 0x000000051100780c */ /* 0x000fda0003f05270 */
[----:B------:R-:W-:Y:S05]  /*0dc0*/  @P0 BRA `(.L_x_5) ;  /* 0xfffffff400300947 */ /* 0x000fea000383ffff */
[----:B------:R1:W-:Y:S01]  /*0dd0*/  STG.E.64 desc[UR4][R6.64+0x8], R4 ;  /* 0x0000080406007986 */ /* 0x0003e2000c101b04 */
[----:B------:R-:W-:Y:S01]  /*0de0*/  VIADD R14, R14, 0x1 ;  /* 0x000000010e0e7836 */ /* 0x000fe20000000000 */
[----:B------:R-:W-:Y:S02]  /*0df0*/  LOP3.LUT R11, R0, 0x3, RZ, 0xc0, !PT ;  /* 0x00000003000b7812 */ /* 0x000fe400078ec0ff */
[----:B------:R1:W-:Y:S02]  /*0e00*/  STG.E.64 desc[UR4][R6.64+0x10], R2 ;  /* 0x0000100206007986 */ /* 0x0003e4000c101b04 */
[----:B------:R-:W-:Y:S02]  /*0e10*/  ISETP.GE.U32.AND P0, PT, R14, R11, PT ;  /* 0x0000000b0e00720c */ /* 0x000fe40003f06070 */
[----:B------:R1:W-:Y:S11]  /*0e20*/  STG.E desc[UR4][R6.64+0x4], R15 ;  /* 0x0000040f06007986 */ /* 0x0003f6000c101904 */
[----:B------:R-:W-:Y:S05]  /*0e30*/  @!P0 BRA `(.L_x_6) ;  /* 0xfffffff400048947 */ /* 0x000fea000383ffff */
.L_x_3:
[----:B------:R-:W-:Y:S05]  /*0e40*/  BSYNC.RECONVERGENT B1 ;  /* 0x0000000000017941 */ /* 0x000fea0003800200 */
.L_x_2:
[----:B------:R-:W-:Y:S01]  /*0e50*/  ISETP.GT.U32.AND P0, PT, R0, 0x3, PT ;  /* 0x000000030000780c */ /* 0x000fe20003f04070 */
[----:B------:R-:W-:Y:S01]  /*0e60*/  VIADD R12, R12, 0x1 ;  /* 0x000000010c0c7836 */ /* 0x000fe20000000000 */
[--C-:B------:R-:W-:Y:S02]  /*0e70*/  SHF.R.U64 R0, R0, 0x2, R13.reuse ;  /* 0x0000000200007819 */ /* 0x100fe4000000120d */
[----:B------:R-:W-:Y:S02]  /*0e80*/  ISETP.GT.U32.AND.EX P0, PT, R13, RZ, PT, P0 ;  /* 0x000000ff0d00720c */ /* 0x000fe40003f04100 */
[----:B------:R-:W-:-:S11]  /*0e90*/  SHF.R.U32.HI R13, RZ, 0x2, R13 ;  /* 0x00000002ff0d7819 */ /* 0x000fd6000001160d */
[----:B------:R-:W-:Y:S05]  /*0ea0*/  @P0 BRA `(.L_x_7) ;  /* 0xfffffff000c80947 */ /* 0x000fea000383ffff */
.L_x_1:
[----:B------:R-:W-:Y:S05]  /*0eb0*/  BSYNC.RECONVERGENT B0 ;  /* 0x0000000000007941 */ /* 0x000fea0003800200 */
.L_x_0:
[----:B------:R-:W-:Y:S04]  /*0ec0*/  STG.E.64 desc[UR4][R6.64+0x18], RZ ;  /* 0x000018ff06007986 */ /* 0x000fe8000c101b04 */
[----:B------:R-:W-:Y:S04]  /*0ed0*/  STG.E desc[UR4][R6.64+0x20], RZ ;  /* 0x000020ff06007986 */ /* 0x000fe8000c101904 */
[----:B------:R-:W-:Y:S01]  /*0ee0*/  STG.E.64 desc[UR4][R6.64+0x28], RZ ;  /* 0x000028ff06007986 */ /* 0x000fe2000c101b04 */
[----:B------:R-:W-:Y:S05]  /*0ef0*/  EXIT ;  /* 0x000000000000794d */ /* 0x000fea0003800000 */
.L_x_8:
[----:B------:R-:W-:-:S00]  /*0f00*/  BRA `(.L_x_8) ;  /* 0xfffffffc00fc7947 */ /* 0x000fc0000383ffff */
[----:B------:R-:W-:-:S00]  /*0f10*/  NOP ;  /* 0x0000000000007918 */ /* 0x000fc00000000000 */
        /* <DEDUP_REMOVED lines=14> */
.L_x_17:


//--------------------- .text.top_k_selection_kernel --------------------------
	.section	.text.top_k_selection_kernel,"ax",@progbits
	.align	128
        .global         top_k_selection_kernel
        .type           top_k_selection_kernel,@function
        .size           top_k_selection_kernel,(.L_x_18 - top_k_selection_kernel)
        .other          top_k_selection_kernel,@"STO_CUDA_ENTRY STV_DEFAULT"
top_k_selection_kernel:
.text.top_k_selection_kernel:
        /* <DEDUP_REMOVED lines=8> */
[----:B------:R-:W0:Y:S01]  /*0080*/  LDCU UR6, c[0x0][0x390] ;  /* 0x00007200ff0677ac */ /* 0x000e220008000800 */
[----:B------:R-:W-:Y:S01]  /*0090*/  IMAD.MOV.U32 R0, RZ, RZ, RZ ;  /* 0x000000ffff007224 */ /* 0x000fe200078e00ff */
[----:B------:R-:W1:Y:S01]  /*00a0*/  LDCU.64 UR10, c[0x0][0x358] ;  /* 0x00006b00ff0a77ac */ /* 0x000e620008000a00 */
[----:B0-----:R-:W-:-:S09]  /*00b0*/  UISETP.NE.AND UP0, UPT, UR6, URZ, UPT ;  /* 0x000000ff0600728c */ /* 0x001fd2000bf05270 */
[----:B-1----:R-:W-:Y:S05]  /*00c0*/  BRA.U !UP0, `(.L_x_9) ;  /* 0x0000000908987547 */ /* 0x002fea000b800000 */
[----:B------:R-:W-:Y:S01]  /*00d0*/  UISETP.GE.U32.AND UP1, UPT, UR6, 0x10, UPT ;  /* 0x000000100600788c */ /* 0x000fe2000bf26070 */
[----:B------:R-:W-:Y:S01]  /*00e0*/  IMAD.MOV.U32 R5, RZ, RZ, -0xeb60d36 ;  /* 0xf149f2caff057424 */ /* 0x000fe200078e00ff */
[----:B------:R-:W-:Y:S01]  /*00f0*/  ULOP3.LUT UR7, UR6, 0xf, URZ, 0xc0, !UPT ;  /* 0x0000000f06077892 */ /* 0x000fe2000f8ec0ff */
[----:B------:R-:W-:Y:S02]  /*0100*/  IMAD.MOV.U32 R7, RZ, RZ, RZ ;  /* 0x000000ffff077224 */ /* 0x000fe400078e00ff */
[----:B------:R-:W-:Y:S01]  /*0110*/  IMAD.MOV.U32 R0, RZ, RZ, RZ ;  /* 0x000000ffff007224 */ /* 0x000fe200078e00ff */
[----:B------:R-:W-:-:S03]  /*0120*/  UISETP.NE.AND UP0, UPT, UR7, URZ, UPT ;  /* 0x000000ff0700728c */ /* 0x000fc6000bf05270 */
[----:B------:R-:W-:Y:S08]  /*0130*/  BRA.U !UP1, `(.L_x_10) ;  /* 0x00000005093c7547 */ /* 0x000ff0000b800000 */
[----:B------:R-:W0:Y:S01]  /*0140*/  LDCU.64 UR4, c[0x0][0x380] ;  /* 0x00007000ff0477ac */ /* 0x000e220008000a00 */
[----:B------:R-:W-:Y:S02]  /*0150*/  IMAD.MOV.U32 R5, RZ, RZ, -0xeb60d36 ;  /* 0xf149f2caff057424 */ /* 0x000fe400078e00ff */
[----:B------:R-:W-:Y:S01]  /*0160*/  IMAD.MOV.U32 R6, RZ, RZ, RZ ;  /* 0x000000ffff067224 */ /* 0x000fe200078e00ff */
[----:B------:R-:W-:Y:S01]  /*0170*/  ULOP3.LUT UR8, UR6, 0xfffffff0, URZ, 0xc0, !UPT ;  /* 0xfffffff006087892 */ /* 0x000fe2000f8ec0ff */
[----:B------:R-:W-:-:S05]  /*0180*/  IMAD.MOV.U32 R0, RZ, RZ, RZ ;  /* 0x000000ffff007224 */ /* 0x000fca00078e00ff */
[----:B------:R-:W-:Y:S01]  /*0190*/  IMAD.U32 R7, RZ, RZ, UR8 ;  /* 0x00000008ff077e24 */ /* 0x000fe2000f8e00ff */
[----:B0-----:R-:W-:-:S04]  /*01a0*/  UIADD3 UR4, UP1, UPT, UR4, 0x20, URZ ;  /* 0x0000002004047890 */ /* 0x001fc8000ff3e0ff */
[----:B------:R-:W-:Y:S02]  /*01b0*/  UIADD3.X UR5, UPT, UPT, URZ, UR5, URZ, UP1, !UPT ;  /* 0x00000005ff057290 */ /* 0x000fe40008ffe4ff */
[----:B------:R-:W-:-:S04]  /*01c0*/  IMAD.U32 R2, RZ, RZ, UR4 ;  /* 0x00000004ff027e24 */ /* 0x000fc8000f8e00ff */
[----:B------:R-:W-:-:S07]  /*01d0*/  IMAD.U32 R3, RZ, RZ, UR5 ;  /* 0x00000005ff037e24 */ /* 0x000fce000f8e00ff */
.L_x_11:
[----:B------:R-:W2:Y:S04]  /*01e0*/  LDG.E R18, desc[UR10][R2.64+-0x20] ;  /* 0xffffe00a02127981 */ /* 0x000ea8000c1e1900 */
[----:B------:R-:W3:Y:S04]  /*01f0*/  LDG.E R20, desc[UR10][R2.64+-0x1c] ;  /* 0xffffe40a02147981 */ /* 0x000ee8000c1e1900 */
[----:B------:R-:W4:Y:S04]  /*0200*/  LDG.E R22, desc[UR10][R2.64+-0x18] ;  /* 0xffffe80a02167981 */ /* 0x000f28000c1e1900 */
[----:B------:R-:W5:Y:S04]  /*0210*/  LDG.E R24, desc[UR10][R2.64+-0x14] ;  /* 0xffffec0a02187981 */ /* 0x000f68000c1e1900 */
        /* <DEDUP_REMOVED lines=11> */
[----:B------:R0:W5:Y:S01]  /*02d0*/  LDG.E R16, desc[UR10][R2.64+0x1c] ;  /* 0x00001c0a02107981 */ /* 0x000162000c1e1900 */
[----:B--2---:R-:W-:-:S04]  /*02e0*/  FSETP.GT.AND P3, PT, R18, R5, PT ;  /* 0x000000051200720b */ /* 0x004fc80003f64000 */
[----:B------:R-:W-:Y:S02]  /*02f0*/  FSEL R5, R18, R5, P3 ;  /* 0x0000000512057208 */ /* 0x000fe40001800000 */
[----:B------:R-:W-:Y:S02]  /*0300*/  SEL R0, R6, R0, P3 ;  /* 0x0000000006007207 */ /* 0x000fe40001800000 */
[----:B---3--:R-:W-:-:S04]  /*0310*/  FSETP.GT.AND P4, PT, R20, R5, PT ;  /* 0x000000051400720b */ /* 0x008fc80003f84000 */
[----:B------:R-:W-:-:S04]  /*0320*/  FSEL R5, R20, R5, P4 ;  /* 0x0000000514057208 */ /* 0x000fc80002000000 */
[----:B----4-:R-:W-:-:S04]  /*0330*/  FSETP.GT.AND P5, PT, R22, R5, PT ;  /* 0x000000051600720b */ /* 0x010fc80003fa4000 */
[----:B------:R-:W-:Y:S01]  /*0340*/  FSEL R5, R22, R5, P5 ;  /* 0x0000000516057208 */ /* 0x000fe20002800000 */
[----:B------:R-:W-:-:S03]  /*0350*/  @P4 VIADD R0, R6, 0x1 ;  /* 0x0000000106004836 */ /* 0x000fc60000000000 */
[----:B-----5:R-:W-:-:S04]  /*0360*/  FSETP.GT.AND P6, PT, R24, R5, PT ;  /* 0x000000051800720b */ /* 0x020fc80003fc4000 */
[----:B------:R-:W-:Y:S01]  /*0370*/  FSEL R5, R24, R5, P6 ;  /* 0x0000000518057208 */ /* 0x000fe20003000000 */
[----:B------:R-:W-:-:S03]  /*0380*/  @P5 VIADD R0, R6, 0x2 ;  /* 0x0000000206005836 */ /* 0x000fc60000000000 */
[----:B------:R-:W-:-:S04]  /*0390*/  FSETP.GT.AND P0, PT, R26, R5, PT ;  /* 0x000000051a00720b */ /* 0x000fc80003f04000 */
        /* <DEDUP_REMOVED lines=31> */
[----:B------:R-:W-:Y:S01]  /*0590*/  @P2 VIADD R0, R6, 0xd ;  /* 0x0000000d06002836 */ /* 0x000fe20000000000 */
[----:B0-----:R-:W-:Y:S02]  /*05a0*/  IADD3 R2, P2, PT, R2, 0x40, RZ ;  /* 0x0000004002027810 */ /* 0x001fe40007f5e0ff */
[----:B------:R-:W-:-:S03]  /*05b0*/  FSETP.GT.AND P0, PT, R16, R5, PT ;  /* 0x000000051000720b */ /* 0x000fc60003f04000 */
[----:B------:R-:W-:Y:S01]  /*05c0*/  IMAD.X R3, RZ, RZ, R3, P2 ;  /* 0x000000ffff037224 */ /* 0x000fe200010e0603 */
[----:B------:R-:W-:Y:S01]  /*05d0*/  FSEL R5, R16, R5, P0 ;  /* 0x0000000510057208 */ /* 0x000fe20000000000 */
[----:B------:R-:W-:-:S08]  /*05e0*/  @P3 VIADD R0, R6, 0xe ;  /* 0x0000000e06003836 */ /* 0x000fd00000000000 */
[C---:B------:R-:W-:Y:S02]  /*05f0*/  @P0 VIADD R0, R6.reuse, 0xf ;  /* 0x0000000f06000836 */ /* 0x040fe40000000000 */
[----:B------:R-:W-:-:S05]  /*0600*/  VIADD R6, R6, 0x10 ;  /* 0x0000001006067836 */ /* 0x000fca0000000000 */
[----:B------:R-:W-:-:S13]  /*0610*/  ISETP.NE.AND P1, PT, R6, R7, PT ;  /* 0x000000070600720c */ /* 0x000fda0003f25270 */
[----:B------:R-:W-:Y:S05]  /*0620*/  @P1 BRA `(.L_x_11) ;  /* 0xfffffff800ec1947 */ /* 0x000fea000383ffff */
.L_x_10:
[----:B------:R-:W-:Y:S05]  /*0630*/  BRA.U !UP0, `(.L_x_9) ;  /* 0x00000005083c7547 */ /* 0x000fea000b800000 */
[----:B------:R-:W-:Y:S02]  /*0640*/  UISETP.GE.U32.AND UP0, UPT, UR7, 0x8, UPT ;  /* 0x000000080700788c */ /* 0x000fe4000bf06070 */
[----:B------:R-:W-:-:S04]  /*0650*/  ULOP3.LUT UR5, UR6, 0x7, URZ, 0xc0, !UPT ;  /* 0x0000000706057892 */ /* 0x000fc8000f8ec0ff */
[----:B------:R-:W-:-:S03]  /*0660*/  UISETP.NE.AND UP1, UPT, UR5, URZ, UPT ;  /* 0x000000ff0500728c */ /* 0x000fc6000bf25270 */
[----:B------:R-:W-:Y:S08]  /*0670*/  BRA.U !UP0, `(.L_x_12) ;  /* 0x00000001088c7547 */ /* 0x000ff0000b800000 */
[----:B------:R-:W0:Y:S02]  /*0680*/  LDC.64 R2, c[0x0][0x380] ;  /* 0x0000e000ff027b82 */ /* 0x000e240000000a00 */
[----:B0-----:R-:W-:-:S05]  /*0690*/  IMAD.WIDE.U32 R2, R7, 0x4, R2 ;  /* 0x0000000407027825 */ /* 0x001fca00078e0002 */
[----:B------:R-:W2:Y:S04]  /*06a0*/  LDG.E R6, desc[UR10][R2.64] ;  /* 0x0000000a02067981 */ /* 0x000ea8000c1e1900 */
[----:B------:R-:W3:Y:S04]  /*06b0*/  LDG.E R8, desc[UR10][R2.64+0x4] ;  /* 0x0000040a02087981 */ /* 0x000ee8000c1e1900 */
[----:B------:R-:W4:Y:S04]  /*06c0*/  LDG.E R10, desc[UR10][R2.64+0x8] ;  /* 0x0000080a020a7981 */ /* 0x000f28000c1e1900 */
[----:B------:R-:W5:Y:S04]  /*06d0*/  LDG.E R12, desc[UR10][R2.64+0xc] ;  /* 0x00000c0a020c7981 */ /* 0x000f68000c1e1900 */
[----:B------:R-:W5:Y:S04]  /*06e0*/  LDG.E R14, desc[UR10][R2.64+0x10] ;  /* 0x0000100a020e7981 */ /* 0x000f68000c1e1900 */
[----:B------:R-:W5:Y:S04]  /*06f0*/  LDG.E R16, desc[UR10][R2.64+0x14] ;  /* 0x0000140a02107981 */ /* 0x000f68000c1e1900 */
[----:B------:R-:W5:Y:S04]  /*0700*/  LDG.E R18, desc[UR10][R2.64+0x18] ;  /* 0x0000180a02127981 */ /* 0x000f68000c1e1900 */
[----:B------:R-:W5:Y:S01]  /*0710*/  LDG.E R20, desc[UR10][R2.64+0x1c] ;  /* 0x00001c0a02147981 */ /* 0x000f62000c1e1900 */
        /* <DEDUP_REMOVED lines=22> */
[----:B------:R-:W-:-:S08]  /*0880*/  @P2 VIADD R0, R7, 0x6 ;  /* 0x0000000607002836 */ /* 0x000fd00000000000 */
[C---:B------:R-:W-:Y:S02]  /*0890*/  @P3 VIADD R0, R7.reuse, 0x7 ;  /* 0x0000000707003836 */ /* 0x040fe40000000000 */
[----:B------:R-:W-:-:S07]  /*08a0*/  VIADD R7, R7, 0x8 ;  /* 0x0000000807077836 */ /* 0x000fce0000000000 */
.L_x_12:
        /* <DEDUP_REMOVED lines=21> */
[----:B------:R-:W-:-:S08]  /*0a00*/  @P2 VIADD R0, R7, 0x2 ;  /* 0x0000000207002836 */ /* 0x000fd00000000000 */
[C---:B------:R-:W-:Y:S02]  /*0a10*/  @P3 VIADD R0, R7.reuse, 0x3 ;  /* 0x0000000307003836 */ /* 0x040fe40000000000 */
[----:B------:R-:W-:-:S07]  /*0a20*/  VIADD R7, R7, 0x4 ;  /* 0x0000000407077836 */ /* 0x000fce0000000000 */
.L_x_13:
[----:B------:R-:W-:Y:S05]  /*0a30*/  BRA.U !UP1, `(.L_x_9) ;  /* 0x00000001093c7547 */ /* 0x000fea000b800000 */
[----:B------:R-:W0:Y:S01]  /*0a40*/  LDC.64 R2, c[0x0][0x380] ;  /* 0x0000e000ff027b82 */ /* 0x000e220000000a00 */
[----:B------:R-:W-:Y:S01]  /*0a50*/  UIADD3 UR4, UPT, UPT, -UR4, URZ, URZ ;  /* 0x000000ff04047290 */ /* 0x000fe2000fffe1ff */
[----:B0-----:R-:W-:-:S04]  /*0a60*/  IMAD.WIDE.U32 R2, R7, 0x4, R2 ;  /* 0x0000000407027825 */ /* 0x001fc800078e0002 */
[----:B------:R-:W-:-:S07]  /*0a70*/  IMAD.MOV.U32 R6, RZ, RZ, R2 ;  /* 0x000000ffff067224 */ /* 0x000fce00078e0002 */
.L_x_14:
[----:B------:R-:W-:-:S06]  /*0a80*/  IMAD.MOV.U32 R2, RZ, RZ, R6 ;  /* 0x000000ffff027224 */ /* 0x000fcc00078e0006 */
[----:B------:R0:W2:Y:S01]  /*0a90*/  LDG.E R2, desc[UR10][R2.64] ;  /* 0x0000000a02027981 */ /* 0x0000a2000c1e1900 */
[----:B------:R-:W-:Y:S01]  /*0aa0*/  UIADD3 UR4, UPT, UPT, UR4, 0x1, URZ ;  /* 0x0000000104047890 */ /* 0x000fe2000fffe0ff */
[----:B------:R-:W-:-:S03]  /*0ab0*/  IADD3 R6, P1, PT, R6, 0x4, RZ ;  /* 0x0000000406067810 */ /* 0x000fc60007f3e0ff */
[----:B------:R-:W-:Y:S02]  /*0ac0*/  UISETP.NE.AND UP0, UPT, UR4, URZ, UPT ;  /* 0x000000ff0400728c */ /* 0x000fe4000bf05270 */
[----:B0-----:R-:W-:Y:S01]  /*0ad0*/  IMAD.X R3, RZ, RZ, R3, P1 ;  /* 0x000000ffff037224 */ /* 0x001fe200008e0603 */
[----:B--2---:R-:W-:-:S04]  /*0ae0*/  FSETP.GT.AND P0, PT, R2, R5, PT ;  /* 0x000000050200720b */ /* 0x004fc80003f04000 */
[C---:B------:R-:W-:Y:S01]  /*0af0*/  SEL R0, R7.reuse, R0, P0 ;  /* 0x0000000007007207 */ /* 0x040fe20000000000 */
[----:B------:R-:W-:Y:S01]  /*0b00*/  VIADD R7, R7, 0x1 ;  /* 0x0000000107077836 */ /* 0x000fe20000000000 */
[----:B------:R-:W-:Y:S01]  /*0b10*/  FSEL R5, R2, R5, P0 ;  /* 0x0000000502057208 */ /* 0x000fe20000000000 */
[----:B------:R-:W-:Y:S06]  /*0b20*/  BRA.U UP0, `(.L_x_14) ;  /* 0xfffffffd00d47547 */ /* 0x000fec000b83ffff */
.L_x_9:
[----:B------:R-:W0:Y:S02]  /*0b30*/  LDC.64 R2, c[0x0][0x388] ;  /* 0x0000e200ff027b82 */ /* 0x000e240000000a00 */
[----:B0-----:R-:W-:-:S05]  /*0b40*/  IMAD.WIDE.U32 R4, R4, 0x4, R2 ;  /* 0x0000000404047825 */ /* 0x001fca00078e0002 */
[----:B------:R-:W-:Y:S01]  /*0b50*/  STG.E desc[UR10][R4.64], R0 ;  /* 0x0000000004007986 */ /* 0x000fe2000c10190a */
[----:B------:R-:W-:Y:S05]  /*0b60*/  EXIT ;  /* 0x000000000000794d */ /* 0x000fea0003800000 */
.L_x_15:
        /* <DEDUP_REMOVED lines=9> */
.L_x_18:


//--------------------- .text.generate_candidates_kernel --------------------------
	.section	.text.generate_candidates_kernel,"ax",@progbits
	.align	128
        .global         generate_candidates_kernel
        .type           generate_candidates_kernel,@function
        .size           generate_candidates_kernel,(.L_x_19 - generate_candidates_kernel)
        .other          generate_candidates_kernel,@"STO_CUDA_ENTRY STV_DEFAULT"
generate_candidates_kernel:
.text.generate_candidates_kernel:
        /* <DEDUP_REMOVED lines=10> */
[----:B0-----:R-:W-:-:S05]  /*00a0*/  IMAD.WIDE.U32 R2, R0, 0x30, R2 ;  /* 0x0000003000027825 */ /* 0x001fca00078e0002 */
[----:B-1----:R-:W2:Y:S04]  /*00b0*/  LDG.E.64 R16, desc[UR4][R2.64] ;  /* 0x0000000402107981 */ /* 0x002ea8000c1e1b00 */
[----:B------:R-:W3:Y:S04]  /*00c0*/  LDG.E.64 R4, desc[UR4][R2.64+0x10] ;  /* 0x0000100402047981 */ /* 0x000ee8000c1e1b00 */
[----:B------:R-:W4:Y:S04]  /*00d0*/  LDG.E.64 R6, desc[UR4][R2.64+0x8] ;  /* 0x0000080402067981 */ /* 0x000f28000c1e1b00 */
[----:B------:R-:W5:Y:S04]  /*00e0*/  LDG.E.64 R8, desc[UR4][R2.64+0x18] ;  /* 0x0000180402087981 */ /* 0x000f68000c1e1b00 */
[----:B------:R-:W5:Y:S04]  /*00f0*/  LDG.E.64 R10, desc[UR4][R2.64+0x28] ;  /* 0x00002804020a7981 */ /* 0x000f68000c1e1b00 */
[----:B------:R-:W5:Y:S01]  /*0100*/  LDG.E R13, desc[UR4][R2.64+0x20] ;  /* 0x00002004020d7981 */ /* 0x000f62000c1e1900 */
[----:B------:R-:W-:-:S02]  /*0110*/  MOV R19, 0x3e055027 ;  /* 0x3e05502700137802 */ /* 0x000fc40000000f00 */
[----:B--2---:R-:W-:Y:S02]  /*0120*/  SHF.R.U32.HI R12, RZ, 0x2, R17 ;  /* 0x00000002ff0c7819 */ /* 0x004fe40000011611 */
[----:B------:R-:W-:Y:S02]  /*0130*/  IADD3 R16, PT, PT, R16, 0x587c5, RZ ;  /* 0x000587c510107810 */ /* 0x000fe40007ffe0ff */
[----:B------:R-:W-:Y:S01]  /*0140*/  LOP3.LUT R12, R12, R17, RZ, 0x3c, !PT ;  /* 0x000000110c0c7212 */ /* 0x000fe200078e3cff */
[----:B------:R-:W-:Y:S01]  /*0150*/  HFMA2 R17, -RZ, RZ, 0.1171875, 0 ;  /* 0x2f800000ff117431 */ /* 0x000fe200000001ff */
[----:B---3--:R-:W-:Y:S01]  /*0160*/  SHF.L.U32 R14, R5, 0x4, RZ ;  /* 0x00000004050e7819 */ /* 0x008fe200000006ff */
[----:B------:R-:W-:Y:S01]  /*0170*/  IMAD.MOV.U32 R23, RZ, RZ, R4 ;  /* 0x000000ffff177224 */ /* 0x000fe200078e0004 */
[----:B------:R-:W-:Y:S02]  /*0180*/  SHF.L.U32 R15, R12, 0x1, RZ ;  /* 0x000000010c0f7819 */ /* 0x000fe400000006ff */
[----:B----4-:R-:W-:-:S02]  /*0190*/  MOV R22, R7 ;  /* 0x0000000700167202 */ /* 0x010fc40000000f00 */
[----:B------:R-:W-:-:S04]  /*01a0*/  LOP3.LUT R15, R5, R14, R15, 0x96, !PT ;  /* 0x0000000e050f7212 */ /* 0x000fc800078e960f */
[----:B------:R-:W-:-:S05]  /*01b0*/  LOP3.LUT R15, R15, R12, RZ, 0x3c, !PT ;  /* 0x0000000c0f0f7212 */ /* 0x000fca00078e3cff */
[----:B------:R-:W-:-:S05]  /*01c0*/  IMAD.IADD R12, R15, 0x1, R16 ;  /* 0x000000010f0c7824 */ /* 0x000fca00078e0210 */
[----:B------:R-:W-:-:S05]  /*01d0*/  I2FP.F32.U32 R12, R12 ;  /* 0x0000000c000c7245 */ /* 0x000fca0000201000 */
[----:B------:R-:W-:-:S04]  /*01e0*/  FFMA R12, R12, R17, 1.1641532182693481445e-10 ;  /* 0x2f0000000c0c7423 */ /* 0x000fc80000000011 */
[----:B------:R-:W-:-:S05]  /*01f0*/  FADD R12, -R12, 1 ;  /* 0x3f8000000c0c7421 */ /* 0x000fca0000000100 */
[----:B------:R-:W-:-:S04]  /*0200*/  FSETP.GEU.AND P0, PT, R12, 1.175494350822287508e-38, PT ;  /* 0x008000000c00780b */ /* 0x000fc80003f0e000 */
[----:B------:R-:W-:-:S09]  /*0210*/  FSEL R20, RZ, -23, P0 ;  /* 0xc1b80000ff147808 */ /* 0x000fd20000000000 */
[----:B------:R-:W-:-:S05]  /*0220*/  @!P0 FMUL R12, R12, 8388608 ;  /* 0x4b0000000c0c8820 */ /* 0x000fca0000400000 */
[C---:B------:R-:W-:Y:S02]  /*0230*/  IADD3 R17, PT, PT, R12.reuse, -0x3f2aaaab, RZ ;  /* 0xc0d555550c117810 */ /* 0x040fe40007ffe0ff */
[----:B------:R-:W-:Y:S02]  /*0240*/  ISETP.GT.U32.AND P0, PT, R12, 0x7f7fffff, PT ;  /* 0x7f7fffff0c00780c */ /* 0x000fe40003f04070 */
[----:B------:R-:W-:-:S05]  /*0250*/  LOP3.LUT R17, R17, 0xff800000, RZ, 0xc0, !PT ;  /* 0xff80000011117812 */ /* 0x000fca00078ec0ff */
[----:B------:R-:W-:Y:S01]  /*0260*/  IMAD.IADD R14, R12, 0x1, -R17 ;  /* 0x000000010c0e7824 */ /* 0x000fe200078e0a11 */
[----:B------:R-:W-:-:S03]  /*0270*/  I2FP.F32.S32 R17, R17 ;  /* 0x0000001100117245 */ /* 0x000fc60000201400 */
[----:B------:R-:W-:Y:S02]  /*0280*/  FADD R14, R14, -1 ;  /* 0xbf8000000e0e7421 */ /* 0x000fe40000000000 */
[----:B------:R-:W-:Y:S02]  /*0290*/  FFMA R17, R17, 1.1920928955078125e-07, R20 ;  /* 0x3400000011117823 */ /* 0x000fe40000000014 */
[----:B------:R-:W-:-:S04]  /*02a0*/  FFMA R19, R14, -R19, 0.14084610342979431152 ;  /* 0x3e1039f60e137423 */ /* 0x000fc80000000813 */
[----:B------:R-:W-:-:S04]  /*02b0*/  FFMA R19, R14, R19, -0.12148627638816833496 ;  /* 0xbdf8cdcc0e137423 */ /* 0x000fc80000000013 */
[----:B------:R-:W-:-:S04]  /*02c0*/  FFMA R19, R14, R19, 0.13980610668659210205 ;  /* 0x3e0f29550e137423 */ /* 0x000fc80000000013 */
[----:B------:R-:W-:-:S04]  /*02d0*/  FFMA R19, R14, R19, -0.16684235632419586182 ;  /* 0xbe2ad8b90e137423 */ /* 0x000fc80000000013 */
[----:B------:R-:W-:-:S04]  /*02e0*/  FFMA R19, R14, R19, 0.20012299716472625732 ;  /* 0x3e4ced0b0e137423 */ /* 0x000fc80000000013 */
[C---:B------:R-:W-:Y:S02]  /*02f0*/  FFMA R21, R14.reuse, R19, -0.24999669194221496582 ;  /* 0xbe7fff220e157423 */ /* 0x040fe40000000013 */
[----:B------:R-:W0:Y:S02]  /*0300*/  LDC.64 R18, c[0x0][0x388] ;  /* 0x0000e200ff127b82 */ /* 0x000e240000000a00 */
[----:B------:R-:W-:-:S04]  /*0310*/  FFMA R21, R14, R21, 0.33333182334899902344 ;  /* 0x3eaaaa780e157423 */ /* 0x000fc80000000015 */
[----:B------:R-:W-:-:S04]  /*0320*/  FFMA R21, R14, R21, -0.5 ;  /* 0xbf0000000e157423 */ /* 0x000fc80000000015 */
[----:B------:R-:W-:-:S04]  /*0330*/  FMUL R21, R14, R21 ;  /* 0x000000150e157220 */ /* 0x000fc80000400000 */
[----:B------:R-:W-:Y:S01]  /*0340*/  FFMA R14, R14, R21, R14 ;  /* 0x000000150e0e7223 */ /* 0x000fe2000000000e */
[----:B------:R-:W-:-:S03]  /*0350*/  MOV R21, 0x7f800000 ;  /* 0x7f80000000157802 */ /* 0x000fc60000000f00 */
[----:B------:R-:W-:Y:S01]  /*0360*/  FFMA R14, R17, 0.69314718246459960938, R14 ;  /* 0x3f317218110e7823 */ /* 0x000fe2000000000e */
[----:B------:R-:W-:Y:S01]  /*0370*/  MOV R17, R6 ;  /* 0x0000000600117202 */ /* 0x000fe20000000f00 */
[C---:B------:R-:W-:Y:S01]  /*0380*/  @P0 FFMA R14, R12.reuse, R21, +INF ;  /* 0x7f8000000c0e0423 */ /* 0x040fe20000000015 */
[----:B------:R-:W-:Y:S01]  /*0390*/  FSETP.NEU.AND P0, PT, R12, RZ, PT ;  /* 0x000000ff0c00720b */ /* 0x000fe20003f0d000 */
[----:B0-----:R-:W-:-:S03]  /*03a0*/  IMAD.WIDE.U32 R18, R0, 0x4, R18 ;  /* 0x0000000400127825 */ /* 0x001fc600078e0012 */
[----:B------:R-:W-:Y:S02]  /*03b0*/  FSEL R21, -R14, +INF , P0 ;  /* 0x7f8000000e157808 */ /* 0x000fe40000000100 */
[----:B------:R-:W-:-:S03]  /*03c0*/  MOV R14, R5 ;  /* 0x00000005000e7202 */ /* 0x000fc60000000f00 */
[----:B------:R-:W-:Y:S04]  /*03d0*/  STG.E desc[UR4][R18.64], R21 ;  /* 0x0000001512007986 */ /* 0x000fe8000c101904 */
[----:B------:R-:W-:Y:S04]  /*03e0*/  STG.E.64 desc[UR4][R2.64], R16 ;  /* 0x0000001002007986 */ /* 0x000fe8000c101b04 */
[----:B------:R-:W-:Y:S04]  /*03f0*/  STG.E.64 desc[UR4][R2.64+0x8], R22 ;  /* 0x0000081602007986 */ /* 0x000fe8000c101b04 */
[----:B------:R-:W-:Y:S04]  /*0400*/  STG.E.64 desc[UR4][R2.64+0x10], R14 ;  /* 0x0000100e02007986 */ /* 0x000fe8000c101b04 */
[----:B-----5:R-:W-:Y:S04]  /*0410*/  STG.E.64 desc[UR4][R2.64+0x18], R8 ;  /* 0x0000180802007986 */ /* 0x020fe8000c101b04 */
[----:B------:R-:W-:Y:S04]  /*0420*/  STG.E.64 desc[UR4][R2.64+0x28], R10 ;  /* 0x0000280a02007986 */ /* 0x000fe8000c101b04 */
[----:B------:R-:W-:Y:S01]  /*0430*/  STG.E desc[UR4][R2.64+0x20], R13 ;  /* 0x0000200d02007986 */ /* 0x000fe2000c101904 */
[----:B------:R-:W-:Y:S05]  /*0440*/  EXIT ;  /* 0x000000000000794d */ /* 0x000fea0003800000 */
.L_x_16:
        /* <DEDUP_REMOVED lines=11> */
.L_x_19:


//--------------------- .nv.global.init           --------------------------
	.section	.nv.global.init,"aw",@progbits
	.align	4
.nv.global.init:
	.type		mrg32k3aM1SubSeq,@object
	.size		mrg32k3aM1SubSeq,(mrg32k3aM2SubSeq - mrg32k3aM1SubSeq)
mrg32k3aM1SubSeq:
        /*0000*/ 	.byte	0x0b, 0xcc, 0xee, 0x04, 0x73, 0x29, 0x8b, 0x6f, 0xf6, 0x53, 0x03, 0xf6, 0x23, 0xf6, 0xea, 0xda
        /* <DEDUP_REMOVED lines=125> */
	.type		mrg32k3aM2SubSeq,@object
	.size		mrg32k3aM2SubSeq,(mrg32k3aM1 - mrg32k3aM2SubSeq)
mrg32k3aM2SubSeq:
        /* <DEDUP_REMOVED lines=126> */
	.type		mrg32k3aM1,@object
	.size		mrg32k3aM1,(mrg32k3aM1Seq - mrg32k3aM1)
mrg32k3aM1:
        /* <DEDUP_REMOVED lines=144> */
	.type		mrg32k3aM1Seq,@object
	.size		mrg32k3aM1Seq,(mrg32k3aM2 - mrg32k3aM1Seq)
mrg32k3aM1Seq:
        /* <DEDUP_REMOVED lines=144> */
	.type		mrg32k3aM2,@object
	.size		mrg32k3aM2,(mrg32k3aM2Seq - mrg32k3aM2)
mrg32k3aM2:
        /* <DEDUP_REMOVED lines=144> */
	.type		mrg32k3aM2Seq,@object
	.size		mrg32k3aM2Seq,(precalc_xorwow_matrix - mrg32k3aM2Seq)
mrg32k3aM2Seq:
        /* <DEDUP_REMOVED lines=144> */
	.type		precalc_xorwow_matrix,@object
	.size		precalc_xorwow_matrix,(precalc_xorwow_offset_matrix - precalc_xorwow_matrix)
precalc_xorwow_matrix:
        /* <DEDUP_REMOVED lines=6400> */
	.type		precalc_xorwow_offset_matrix,@object
	.size		precalc_xorwow_offset_matrix,(.L_1 - precalc_xorwow_offset_matrix)
precalc_xorwow_offset_matrix:
        /* <DEDUP_REMOVED lines=6400> */
.L_1:


//--------------------- .nv.shared.reserved.0     --------------------------
	.section	.nv.shared.reserved.0,"aw",@nobits
	.weak		__nv_reservedSMEM_offset_0_alias
	.size		__nv_reservedSMEM_offset_0_alias, 0, 64
	.other		__nv_reservedSMEM_offset_0_alias,@"STO_CUDA_RESERVED_SHARED STV_DEFAULT"
__nv_reservedSMEM_offset_0_alias:
	.zero		0
	.zero		64


//--------------------- .nv.constant0.curandSetupKernel --------------------------
	.section	.nv.constant0.curandSetupKernel,"a",@progbits
	.sectionflags	@""
	.align	4
.nv.constant0.curandSetupKernel:
	.zero		916


//--------------------- .nv.constant0.top_k_selection_kernel --------------------------
	.section	.nv.constant0.top_k_selection_kernel,"a",@progbits
	.sectionflags	@""
	.align	4
.nv.constant0.top_k_selection_kernel:
	.zero		920


//--------------------- .nv.constant0.generate_candidates_kernel --------------------------
	.section	.nv.constant0.generate_candidates_kernel,"a",@progbits
	.sectionflags	@""
	.align	4
.nv.constant0.generate_candidates_kernel:
	.zero		916


//--------------------- SYMBOLS --------------------------

	.type		.nv.reservedSmem.offset0,@object
	.size		.nv.reservedSmem.offset0,0x4
